	.target	sm_100a

	.elftype	@"ET_EXEC"


//--------------------- .note.nv.tkinfo           --------------------------
	.section	.note.nv.tkinfo,"",@"SHT_NOTE"
	.sectionflags	@"SHF_NOTE_NV_TKINFO"
	.tkinfo
        /*0018*/ 	.word	0x00000002
        /*0030*/ 	.string	""
        /*0030*/ 	.string	"ptxas"
        /*0030*/ 	.string	"Cuda compilation tools, release 13.0, V13.0.88"
        /*0030*/ 	.string	"Build cuda_13.0.r13.0/compiler.36424714_0"
        /*0030*/ 	.string	"-arch sm_100a -m 64 "



//--------------------- .note.nv.cuinfo           --------------------------
	.section	.note.nv.cuinfo,"",@"SHT_NOTE"
	.sectionflags	@"SHF_NOTE_NV_CUINFO"
        /*0018*/ 	.short	0x0002
        /*001a*/ 	.short	0x0064
        /*001c*/ 	.short	0x0082
	.zero		2


//--------------------- .nv.info                  --------------------------
	.section	.nv.info,"",@"SHT_CUDA_INFO"
	.align	4


	//----- nvinfo : EIATTR_REGCOUNT
	.align		4
        /*0000*/ 	.byte	0x04, 0x2f
        /*0002*/ 	.short	(.L_19 - .L_18)
	.align		4
.L_18:
        /*0004*/ 	.word	index@(_ZN7cutlass13device_kernelINS_4gemm6kernel13GemmUniversalIN4cute5tupleIJiiiiEEENS1_10collective13CollectiveMmaINS1_35MainloopSm100TmaUmmaWarpSpecializedILi54ELi2ELi4ENS5_IJNS4_1CILi1EEESB_SB_EEEEENS5_IJNSA_ILi64EEESE_NSA_ILi32EEEEEEaNS5_IJlSB_lEEEaSH_NS4_8TiledMMAINS4_8MMA_AtomIJNS4_15SM100_MMA_S8_SSIaaiLi64ELi64ELNS4_4UMMA5MajorE0ELSM_0ELNSL_8SaturateE0EEEEEENS4_6LayoutISC_NS5_IJNSA_ILi0EEESR_SR_EEEEENS5_IJNS4_10UnderscoreESU_SU_EEEEENS4_13SM90_TMA_LOADENS4_14ComposedLayoutINS4_7SwizzleILi1ELi4ELi3EEENS4_18smem_ptr_flag_bitsILi8EEENSQ_INS5_IJNSA_ILi8EEESF_EEENS5_IJSF_SB_EEEEEEEvNS4_8identityESX_S17_vS18_EENS_8epilogue10collective18CollectiveEpilogueINS1A_23Sm100TmaWarpSpecializedILi1ELi1ELi32ELb0ELb0EEEJSG_NS5_IJNSQ_ISE_SB_EES1F_EEEaSH_aSH_NS1A_6fusion15FusionCallbacksIS1E_NS1H_17LinearCombinationIaiaiLNS_15FloatRoundStyleE2EEESG_S1G_JEEENS4_5SM1004TMEM4LOAD26SM100_TMEM_LOAD_16dp32b32xESX_NSY_INSZ_ILi2ELi4ELi3EEES12_NSQ_INS5_IJS13_SE_EEENS5_IJSE_SB_EEEEEEENS4_39AutoVectorizingCopyWithAssumedAlignmentILi128EEENS4_14SM90_TMA_STOREES1V_S1X_S1X_EEEvvEEEEvNT_6ParamsE)
        /*0008*/ 	.word	0x0000007b


	//----- nvinfo : EIATTR_FRAME_SIZE
	.align		4
.L_19:
        /*000c*/ 	.byte	0x04, 0x11
        /*000e*/ 	.short	(.L_21 - .L_20)
	.align		4
.L_20:
        /*0010*/ 	.word	index@($__internal_2_$__cuda_sm10x_tcgen05_guardrail_trap_unallocated_columns_being_dealloced)
        /*0014*/ 	.word	0x00000000


	//----- nvinfo : EIATTR_FRAME_SIZE
	.align		4
.L_21:
        /*0018*/ 	.byte	0x04, 0x11
        /*001a*/ 	.short	(.L_23 - .L_22)
	.align		4
.L_22:
        /*001c*/ 	.word	index@($__internal_1_$__cuda_sm10x_tcgen05_guardrail_trap_phase_invalid_during_alloc)
        /*0020*/ 	.word	0x00000000


	//----- nvinfo : EIATTR_FRAME_SIZE
	.align		4
.L_23:
        /*0024*/ 	.byte	0x04, 0x11
        /*0026*/ 	.short	(.L_25 - .L_24)
	.align		4
.L_24:
        /*0028*/ 	.word	index@($__internal_0_$__cuda_sm10x_tcgen05_guardrail_trap_col_being_dealloced_not_returned_by_alloc)
        /*002c*/ 	.word	0x00000000


	//----- nvinfo : EIATTR_FRAME_SIZE
	.align		4
.L_25:
        /*0030*/ 	.byte	0x04, 0x11
        /*0032*/ 	.short	(.L_27 - .L_26)
	.align		4
.L_26:
        /*0034*/ 	.word	index@(_ZN7cutlass13device_kernelINS_4gemm6kernel13GemmUniversalIN4cute5tupleIJiiiiEEENS1_10collective13CollectiveMmaINS1_35MainloopSm100TmaUmmaWarpSpecializedILi54ELi2ELi4ENS5_IJNS4_1CILi1EEESB_SB_EEEEENS5_IJNSA_ILi64EEESE_NSA_ILi32EEEEEEaNS5_IJlSB_lEEEaSH_NS4_8TiledMMAINS4_8MMA_AtomIJNS4_15SM100_MMA_S8_SSIaaiLi64ELi64ELNS4_4UMMA5MajorE0ELSM_0ELNSL_8SaturateE0EEEEEENS4_6LayoutISC_NS5_IJNSA_ILi0EEESR_SR_EEEEENS5_IJNS4_10UnderscoreESU_SU_EEEEENS4_13SM90_TMA_LOADENS4_14ComposedLayoutINS4_7SwizzleILi1ELi4ELi3EEENS4_18smem_ptr_flag_bitsILi8EEENSQ_INS5_IJNSA_ILi8EEESF_EEENS5_IJSF_SB_EEEEEEEvNS4_8identityESX_S17_vS18_EENS_8epilogue10collective18CollectiveEpilogueINS1A_23Sm100TmaWarpSpecializedILi1ELi1ELi32ELb0ELb0EEEJSG_NS5_IJNSQ_ISE_SB_EES1F_EEEaSH_aSH_NS1A_6fusion15FusionCallbacksIS1E_NS1H_17LinearCombinationIaiaiLNS_15FloatRoundStyleE2EEESG_S1G_JEEENS4_5SM1004TMEM4LOAD26SM100_TMEM_LOAD_16dp32b32xESX_NSY_INSZ_ILi2ELi4ELi3EEES12_NSQ_INS5_IJS13_SE_EEENS5_IJSE_SB_EEEEEEENS4_39AutoVectorizingCopyWithAssumedAlignmentILi128EEENS4_14SM90_TMA_STOREES1V_S1X_S1X_EEEvvEEEEvNT_6ParamsE)
        /*0038*/ 	.word	0x00000000


	//----- nvinfo : EIATTR_MIN_STACK_SIZE
	.align		4
.L_27:
        /*003c*/ 	.byte	0x04, 0x12
        /*003e*/ 	.short	(.L_29 - .L_28)
	.align		4
.L_28:
        /*0040*/ 	.word	index@(_ZN7cutlass13device_kernelINS_4gemm6kernel13GemmUniversalIN4cute5tupleIJiiiiEEENS1_10collective13CollectiveMmaINS1_35MainloopSm100TmaUmmaWarpSpecializedILi54ELi2ELi4ENS5_IJNS4_1CILi1EEESB_SB_EEEEENS5_IJNSA_ILi64EEESE_NSA_ILi32EEEEEEaNS5_IJlSB_lEEEaSH_NS4_8TiledMMAINS4_8MMA_AtomIJNS4_15SM100_MMA_S8_SSIaaiLi64ELi64ELNS4_4UMMA5MajorE0ELSM_0ELNSL_8SaturateE0EEEEEENS4_6LayoutISC_NS5_IJNSA_ILi0EEESR_SR_EEEEENS5_IJNS4_10UnderscoreESU_SU_EEEEENS4_13SM90_TMA_LOADENS4_14ComposedLayoutINS4_7SwizzleILi1ELi4ELi3EEENS4_18smem_ptr_flag_bitsILi8EEENSQ_INS5_IJNSA_ILi8EEESF_EEENS5_IJSF_SB_EEEEEEEvNS4_8identityESX_S17_vS18_EENS_8epilogue10collective18CollectiveEpilogueINS1A_23Sm100TmaWarpSpecializedILi1ELi1ELi32ELb0ELb0EEEJSG_NS5_IJNSQ_ISE_SB_EES1F_EEEaSH_aSH_NS1A_6fusion15FusionCallbacksIS1E_NS1H_17LinearCombinationIaiaiLNS_15FloatRoundStyleE2EEESG_S1G_JEEENS4_5SM1004TMEM4LOAD26SM100_TMEM_LOAD_16dp32b32xESX_NSY_INSZ_ILi2ELi4ELi3EEES12_NSQ_INS5_IJS13_SE_EEENS5_IJSE_SB_EEEEEEENS4_39AutoVectorizingCopyWithAssumedAlignmentILi128EEENS4_14SM90_TMA_STOREES1V_S1X_S1X_EEEvvEEEEvNT_6ParamsE)
        /*0044*/ 	.word	0x00000000
.L_29:


//--------------------- .nv.compat                --------------------------
	.section	.nv.compat,"",@"SHT_CUDA_COMPAT_INFO"
	.align	4
        /*0000*/ 	.byte	0x02, 0x09, 0x01, 0x00, 0x02, 0x02, 0x03, 0x00, 0x02, 0x05, 0x06, 0x00, 0x03, 0x07, 0x01, 0x01
        /*0010*/ 	.byte	0x02, 0x03, 0x01, 0x00, 0x02, 0x06, 0x01, 0x00, 0x04, 0x0b, 0x08, 0x00, 0x01, 0x00, 0x00, 0x00
        /*0020*/ 	.byte	0x00, 0x00, 0x00, 0x00


//--------------------- .nv.info._ZN7cutlass13device_kernelINS_4gemm6kernel13GemmUniversalIN4cute5tupleIJiiiiEEENS1_10collective13CollectiveMmaINS1_35MainloopSm100TmaUmmaWarpSpecializedILi54ELi2ELi4ENS5_IJNS4_1CILi1EEESB_SB_EEEEENS5_IJNSA_ILi64EEESE_NSA_ILi32EEEEEEaNS5_IJlSB_lEEEaSH_NS4_8TiledMMAINS4_8MMA_AtomIJNS4_15SM100_MMA_S8_SSIaaiLi64ELi64ELNS4_4UMMA5MajorE0ELSM_0ELNSL_8SaturateE0EEEEEENS4_6LayoutISC_NS5_IJNSA_ILi0EEESR_SR_EEEEENS5_IJNS4_10UnderscoreESU_SU_EEEEENS4_13SM90_TMA_LOADENS4_14ComposedLayoutINS4_7SwizzleILi1ELi4ELi3EEENS4_18smem_ptr_flag_bitsILi8EEENSQ_INS5_IJNSA_ILi8EEESF_EEENS5_IJSF_SB_EEEEEEEvNS4_8identityESX_S17_vS18_EENS_8epilogue10collective18CollectiveEpilogueINS1A_23Sm100TmaWarpSpecializedILi1ELi1ELi32ELb0ELb0EEEJSG_NS5_IJNSQ_ISE_SB_EES1F_EEEaSH_aSH_NS1A_6fusion15FusionCallbacksIS1E_NS1H_17LinearCombinationIaiaiLNS_15FloatRoundStyleE2EEESG_S1G_JEEENS4_5SM1004TMEM4LOAD26SM100_TMEM_LOAD_16dp32b32xESX_NSY_INSZ_ILi2ELi4ELi3EEES12_NSQ_INS5_IJS13_SE_EEENS5_IJSE_SB_EEEEEEENS4_39AutoVectorizingCopyWithAssumedAlignmentILi128EEENS4_14SM90_TMA_STOREES1V_S1X_S1X_EEEvvEEEEvNT_6ParamsE --------------------------
	.section	.nv.info._ZN7cutlass13device_kernelINS_4gemm6kernel13GemmUniversalIN4cute5tupleIJiiiiEEENS1_10collective13CollectiveMmaINS1_35MainloopSm100TmaUmmaWarpSpecializedILi54ELi2ELi4ENS5_IJNS4_1CILi1EEESB_SB_EEEEENS5_IJNSA_ILi64EEESE_NSA_ILi32EEEEEEaNS5_IJlSB_lEEEaSH_NS4_8TiledMMAINS4_8MMA_AtomIJNS4_15SM100_MMA_S8_SSIaaiLi64ELi64ELNS4_4UMMA5MajorE0ELSM_0ELNSL_8SaturateE0EEEEEENS4_6LayoutISC_NS5_IJNSA_ILi0EEESR_SR_EEEEENS5_IJNS4_10UnderscoreESU_SU_EEEEENS4_13SM90_TMA_LOADENS4_14ComposedLayoutINS4_7SwizzleILi1ELi4ELi3EEENS4_18smem_ptr_flag_bitsILi8EEENSQ_INS5_IJNSA_ILi8EEESF_EEENS5_IJSF_SB_EEEEEEEvNS4_8identityESX_S17_vS18_EENS_8epilogue10collective18CollectiveEpilogueINS1A_23Sm100TmaWarpSpecializedILi1ELi1ELi32ELb0ELb0EEEJSG_NS5_IJNSQ_ISE_SB_EES1F_EEEaSH_aSH_NS1A_6fusion15FusionCallbacksIS1E_NS1H_17LinearCombinationIaiaiLNS_15FloatRoundStyleE2EEESG_S1G_JEEENS4_5SM1004TMEM4LOAD26SM100_TMEM_LOAD_16dp32b32xESX_NSY_INSZ_ILi2ELi4ELi3EEES12_NSQ_INS5_IJS13_SE_EEENS5_IJSE_SB_EEEEEEENS4_39AutoVectorizingCopyWithAssumedAlignmentILi128EEENS4_14SM90_TMA_STOREES1V_S1X_S1X_EEEvvEEEEvNT_6ParamsE,"",@"SHT_CUDA_INFO"
	.sectionflags	@""
	.align	4


	//----- nvinfo : EIATTR_CUDA_API_VERSION
	.align		4
        /*0000*/ 	.byte	0x04, 0x37
        /*0002*/ 	.short	(.L_31 - .L_30)
.L_30:
        /*0004*/ 	.word	0x00000082


	//----- nvinfo : EIATTR_KPARAM_INFO
	.align		4
.L_31:
        /*0008*/ 	.byte	0x04, 0x17
        /*000a*/ 	.short	(.L_33 - .L_32)
.L_32:
        /*000c*/ 	.word	0x00000000
        /*0010*/ 	.short	0x0000
        /*0012*/ 	.short	0x0000
        /*0014*/ 	.byte	0x00, 0xf0, 0x01, 0x20


	//----- nvinfo : EIATTR_AT_ENTRY_FRAGMENTS
	.align		4
.L_33:
        /*0018*/ 	.byte	0x04, 0x4f
        /*001a*/ 	.short	(.L_35 - .L_34)


	//   ....[0]....
.L_34:
        /*001c*/ 	.word	0x00000006


	//----- nvinfo : EIATTR_RESERVED_SMEM_USED
	.align		4
.L_35:
        /*0020*/ 	.byte	0x01, 0x41
	.zero		2


	//----- nvinfo : EIATTR_SPARSE_MMA_MASK
	.align		4
        /*0024*/ 	.byte	0x03, 0x50
        /*0026*/ 	.short	0x0000


	//----- nvinfo : EIATTR_TCGEN05_1CTA_USED
	.align		4
        /*0028*/ 	.byte	0x01, 0x51
	.zero		2


	//----- nvinfo : EIATTR_MAXREG_COUNT
	.align		4
        /*002c*/ 	.byte	0x03, 0x1b
        /*002e*/ 	.short	0x00ff


	//----- nvinfo : EIATTR_NUM_BARRIERS
	.align		4
        /*0030*/ 	.byte	0x02, 0x4c
        /*0032*/ 	.byte	0x07
	.zero		1


	//----- nvinfo : EIATTR_EXTERNS
	.align		4
        /*0034*/ 	.byte	0x04, 0x0f
        /*0036*/ 	.short	(.L_37 - .L_36)


	//   ....[0]....
	.align		4
.L_36:
        /*0038*/ 	.word	index@(__assertfail)


	//----- nvinfo : EIATTR_MERCURY_ISA_VERSION
	.align		4
.L_37:
        /*003c*/ 	.byte	0x03, 0x5f
        /*003e*/ 	.short	0x0101


	//----- nvinfo : EIATTR_INT_WARP_WIDE_INSTR_OFFSETS
	.align		4
        /*0040*/ 	.byte	0x04, 0x31
        /*0042*/ 	.short	(.L_39 - .L_38)


	//   ....[0]....
.L_38:
        /*0044*/ 	.word	0x000023d0


	//   ....[1]....
        /*0048*/ 	.word	0x00005950


	//   ....[2]....
        /*004c*/ 	.word	0x00005970


	//   ....[3]....
        /*0050*/ 	.word	0x000059a0


	//   ....[4]....
        /*0054*/ 	.word	0x000063b0


	//   ....[5]....
        /*0058*/ 	.word	0x000064a0


	//----- nvinfo : EIATTR_COOP_GROUP_MASK_REGIDS
	.align		4
.L_39:
        /*005c*/ 	.byte	0x04, 0x29
        /*005e*/ 	.short	(.L_41 - .L_40)


	//   ....[0]....
.L_40:
        /*0060*/ 	.word	0xffffffff


	//   ....[1]....
        /*0064*/ 	.word	0xffffffff


	//   ....[2]....
        /*0068*/ 	.word	0xffffffff


	//   ....[3]....
        /*006c*/ 	.word	0xffffffff


	//   ....[4]....
        /*0070*/ 	.word	0xffffffff


	//   ....[5]....
        /*0074*/ 	.word	0xffffffff


	//   ....[6]....
        /*0078*/ 	.word	0xffffffff


	//   ....[7]....
        /*007c*/ 	.word	0xffffffff


	//   ....[8]....
        /*0080*/ 	.word	0xffffffff


	//   ....[9]....
        /*0084*/ 	.word	0xffffffff


	//   ....[10]....
        /*0088*/ 	.word	0xffffffff


	//   ....[11]....
        /*008c*/ 	.word	0xffffffff


	//   ....[12]....
        /*0090*/ 	.word	0xffffffff


	//----- nvinfo : EIATTR_COOP_GROUP_INSTR_OFFSETS
	.align		4
.L_41:
        /*0094*/ 	.byte	0x04, 0x28
        /*0096*/ 	.short	(.L_43 - .L_42)


	//   ....[0]....
.L_42:
        /*0098*/ 	.word	0x00000090


	//   ....[1]....
        /*009c*/ 	.word	0x000004d0


	//   ....[2]....
        /*00a0*/ 	.word	0x00000cb0


	//   ....[3]....
        /*00a4*/ 	.word	0x00000df0


	//   ....[4]....
        /*00a8*/ 	.word	0x00000ef0


	//   ....[5]....
        /*00ac*/ 	.word	0x00001060


	//   ....[6]....
        /*00b0*/ 	.word	0x00001200


	//   ....[7]....
        /*00b4*/ 	.word	0x000022b0


	//   ....[8]....
        /*00b8*/ 	.word	0x00004cb0


	//   ....[9]....
        /*00bc*/ 	.word	0x00004ec0


	//   ....[10]....
        /*00c0*/ 	.word	0x00004ef0


	//   ....[11]....
        /*00c4*/ 	.word	0x00005830


	//   ....[12]....
        /*00c8*/ 	.word	0x00005a60


	//----- nvinfo : EIATTR_VRC_CTA_INIT_COUNT
	.align		4
.L_43:
        /*00cc*/ 	.byte	0x02, 0x4a
        /*00ce*/ 	.byte	0x80
	.zero		1


	//----- nvinfo : EIATTR_SYSCALL_OFFSETS
	.align		4
        /*00d0*/ 	.byte	0x04, 0x46
        /*00d2*/ 	.short	(.L_45 - .L_44)


	//   ....[0]....
.L_44:
        /*00d4*/ 	.word	0x00006ec0


	//   ....[1]....
        /*00d8*/ 	.word	0x00007000


	//   ....[2]....
        /*00dc*/ 	.word	0x00007760


	//----- nvinfo : EIATTR_MBARRIER_INSTR_OFFSETS
	.align		4
.L_45:
        /*00e0*/ 	.byte	0x04, 0x39
        /*00e2*/ 	.short	(.L_47 - .L_46)


	//   ....[0]....
.L_46:
        /*00e4*/ 	.word	0x000005d0
        /*00e8*/ 	.word	0x000000ff
        /*00ec*/ 	.word	0x00000000
        /*00f0*/ 	.short	0x0100
        /*00f2*/ 	.byte	0x05
	.zero		1


	//   ....[1]....
        /*00f4*/ 	.word	0x000005e0
        /*00f8*/ 	.word	0x000000ff
        /*00fc*/ 	.word	0x000001b0
        /*0100*/ 	.short	0x0100
        /*0102*/ 	.byte	0x05
	.zero		1


	//   ....[2]....
        /*0104*/ 	.word	0x000005f0
        /*0108*/ 	.word	0x000000ff
        /*010c*/ 	.word	0x00000008
        /*0110*/ 	.short	0x0100
        /*0112*/ 	.byte	0x05
	.zero		1


	//   ....[3]....
        /*0114*/ 	.word	0x00000600
        /*0118*/ 	.word	0x000000ff
        /*011c*/ 	.word	0x000001b8
        /*0120*/ 	.short	0x0100
        /*0122*/ 	.byte	0x05
	.zero		1


	//   ....[4]....
        /*0124*/ 	.word	0x00000610
        /*0128*/ 	.word	0x000000ff
        /*012c*/ 	.word	0x00000010
        /*0130*/ 	.short	0x0100
        /*0132*/ 	.byte	0x05
	.zero		1


	//   ....[5]....
        /*0134*/ 	.word	0x00000620
        /*0138*/ 	.word	0x000000ff
        /*013c*/ 	.word	0x000001c0
        /*0140*/ 	.short	0x0100
        /*0142*/ 	.byte	0x05
	.zero		1


	//   ....[6]....
        /*0144*/ 	.word	0x00000630
        /*0148*/ 	.word	0x000000ff
        /*014c*/ 	.word	0x00000018
        /*0150*/ 	.short	0x0100
        /*0152*/ 	.byte	0x05
	.zero		1


	//   ....[7]....
        /*0154*/ 	.word	0x00000640
        /*0158*/ 	.word	0x000000ff
        /*015c*/ 	.word	0x000001c8
        /*0160*/ 	.short	0x0100
        /*0162*/ 	.byte	0x05
	.zero		1


	//   ....[8]....
        /*0164*/ 	.word	0x00000650
        /*0168*/ 	.word	0x000000ff
        /*016c*/ 	.word	0x00000020
        /*0170*/ 	.short	0x0100
        /*0172*/ 	.byte	0x05
	.zero		1


	//   ....[9]....
        /*0174*/ 	.word	0x00000660
        /*0178*/ 	.word	0x000000ff
        /*017c*/ 	.word	0x000001d0
        /*0180*/ 	.short	0x0100
        /*0182*/ 	.byte	0x05
	.zero		1


	//   ....[10]....
        /*0184*/ 	.word	0x00000670
        /*0188*/ 	.word	0x000000ff
        /*018c*/ 	.word	0x00000028
        /*0190*/ 	.short	0x0100
        /*0192*/ 	.byte	0x05
	.zero		1


	//   ....[11]....
        /*0194*/ 	.word	0x00000680
        /*0198*/ 	.word	0x000000ff
        /*019c*/ 	.word	0x000001d8
        /*01a0*/ 	.short	0x0100
        /*01a2*/ 	.byte	0x05
	.zero		1


	//   ....[12]....
        /*01a4*/ 	.word	0x00000690
        /*01a8*/ 	.word	0x000000ff
        /*01ac*/ 	.word	0x00000030
        /*01b0*/ 	.short	0x0100
        /*01b2*/ 	.byte	0x05
	.zero		1


	//   ....[13]....
        /*01b4*/ 	.word	0x000006a0
        /*01b8*/ 	.word	0x000000ff
        /*01bc*/ 	.word	0x000001e0
        /*01c0*/ 	.short	0x0100
        /*01c2*/ 	.byte	0x05
	.zero		1


	//   ....[14]....
        /*01c4*/ 	.word	0x000006b0
        /*01c8*/ 	.word	0x000000ff
        /*01cc*/ 	.word	0x00000038
        /*01d0*/ 	.short	0x0100
        /*01d2*/ 	.byte	0x05
	.zero		1


	//   ....[15]....
        /*01d4*/ 	.word	0x000006c0
        /*01d8*/ 	.word	0x000000ff
        /*01dc*/ 	.word	0x000001e8
        /*01e0*/ 	.short	0x0100
        /*01e2*/ 	.byte	0x05
	.zero		1


	//   ....[16]....
        /*01e4*/ 	.word	0x000006d0
        /*01e8*/ 	.word	0x000000ff
        /*01ec*/ 	.word	0x00000040
        /*01f0*/ 	.short	0x0100
        /*01f2*/ 	.byte	0x05
	.zero		1


	//   ....[17]....
        /*01f4*/ 	.word	0x000006e0
        /*01f8*/ 	.word	0x000000ff
        /*01fc*/ 	.word	0x000001f0
        /*0200*/ 	.short	0x0100
        /*0202*/ 	.byte	0x05
	.zero		1


	//   ....[18]....
        /*0204*/ 	.word	0x000006f0
        /*0208*/ 	.word	0x000000ff
        /*020c*/ 	.word	0x00000048
        /*0210*/ 	.short	0x0100
        /*0212*/ 	.byte	0x05
	.zero		1


	//   ....[19]....
        /*0214*/ 	.word	0x00000700
        /*0218*/ 	.word	0x000000ff
        /*021c*/ 	.word	0x000001f8
        /*0220*/ 	.short	0x0100
        /*0222*/ 	.byte	0x05
	.zero		1


	//   ....[20]....
        /*0224*/ 	.word	0x00000710
        /*0228*/ 	.word	0x000000ff
        /*022c*/ 	.word	0x00000050
        /*0230*/ 	.short	0x0100
        /*0232*/ 	.byte	0x05
	.zero		1


	//   ....[21]....
        /*0234*/ 	.word	0x00000720
        /*0238*/ 	.word	0x000000ff
        /*023c*/ 	.word	0x00000200
        /*0240*/ 	.short	0x0100
        /*0242*/ 	.byte	0x05
	.zero		1


	//   ....[22]....
        /*0244*/ 	.word	0x00000730
        /*0248*/ 	.word	0x000000ff
        /*024c*/ 	.word	0x00000058
        /*0250*/ 	.short	0x0100
        /*0252*/ 	.byte	0x05
	.zero		1


	//   ....[23]....
        /*0254*/ 	.word	0x00000740
        /*0258*/ 	.word	0x000000ff
        /*025c*/ 	.word	0x00000208
        /*0260*/ 	.short	0x0100
        /*0262*/ 	.byte	0x05
	.zero		1


	//   ....[24]....
        /*0264*/ 	.word	0x00000750
        /*0268*/ 	.word	0x000000ff
        /*026c*/ 	.word	0x00000060
        /*0270*/ 	.short	0x0100
        /*0272*/ 	.byte	0x05
	.zero		1


	//   ....[25]....
        /*0274*/ 	.word	0x00000760
        /*0278*/ 	.word	0x000000ff
        /*027c*/ 	.word	0x00000210
        /*0280*/ 	.short	0x0100
        /*0282*/ 	.byte	0x05
	.zero		1


	//   ....[26]....
        /*0284*/ 	.word	0x00000770
        /*0288*/ 	.word	0x000000ff
        /*028c*/ 	.word	0x00000068
        /*0290*/ 	.short	0x0100
        /*0292*/ 	.byte	0x05
	.zero		1


	//   ....[27]....
        /*0294*/ 	.word	0x00000780
        /*0298*/ 	.word	0x000000ff
        /*029c*/ 	.word	0x00000218
        /*02a0*/ 	.short	0x0100
        /*02a2*/ 	.byte	0x05
	.zero		1


	//   ....[28]....
        /*02a4*/ 	.word	0x00000790
        /*02a8*/ 	.word	0x000000ff
        /*02ac*/ 	.word	0x00000070
        /*02b0*/ 	.short	0x0100
        /*02b2*/ 	.byte	0x05
	.zero		1


	//   ....[29]....
        /*02b4*/ 	.word	0x000007a0
        /*02b8*/ 	.word	0x000000ff
        /*02bc*/ 	.word	0x00000220
        /*02c0*/ 	.short	0x0100
        /*02c2*/ 	.byte	0x05
	.zero		1


	//   ....[30]....
        /*02c4*/ 	.word	0x000007b0
        /*02c8*/ 	.word	0x000000ff
        /*02cc*/ 	.word	0x00000078
        /*02d0*/ 	.short	0x0100
        /*02d2*/ 	.byte	0x05
	.zero		1


	//   ....[31]....
        /*02d4*/ 	.word	0x000007c0
        /*02d8*/ 	.word	0x000000ff
        /*02dc*/ 	.word	0x00000228
        /*02e0*/ 	.short	0x0100
        /*02e2*/ 	.byte	0x05
	.zero		1


	//   ....[32]....
        /*02e4*/ 	.word	0x000007d0
        /*02e8*/ 	.word	0x000000ff
        /*02ec*/ 	.word	0x00000080
        /*02f0*/ 	.short	0x0100
        /*02f2*/ 	.byte	0x05
	.zero		1


	//   ....[33]....
        /*02f4*/ 	.word	0x000007e0
        /*02f8*/ 	.word	0x000000ff
        /*02fc*/ 	.word	0x00000230
        /*0300*/ 	.short	0x0100
        /*0302*/ 	.byte	0x05
	.zero		1


	//   ....[34]....
        /*0304*/ 	.word	0x000007f0
        /*0308*/ 	.word	0x000000ff
        /*030c*/ 	.word	0x00000088
        /*0310*/ 	.short	0x0100
        /*0312*/ 	.byte	0x05
	.zero		1


	//   ....[35]....
        /*0314*/ 	.word	0x00000800
        /*0318*/ 	.word	0x000000ff
        /*031c*/ 	.word	0x00000238
        /*0320*/ 	.short	0x0100
        /*0322*/ 	.byte	0x05
	.zero		1


	//   ....[36]....
        /*0324*/ 	.word	0x00000810
        /*0328*/ 	.word	0x000000ff
        /*032c*/ 	.word	0x00000090
        /*0330*/ 	.short	0x0100
        /*0332*/ 	.byte	0x05
	.zero		1


	//   ....[37]....
        /*0334*/ 	.word	0x00000820
        /*0338*/ 	.word	0x000000ff
        /*033c*/ 	.word	0x00000240
        /*0340*/ 	.short	0x0100
        /*0342*/ 	.byte	0x05
	.zero		1


	//   ....[38]....
        /*0344*/ 	.word	0x00000830
        /*0348*/ 	.word	0x000000ff
        /*034c*/ 	.word	0x00000098
        /*0350*/ 	.short	0x0100
        /*0352*/ 	.byte	0x05
	.zero		1


	//   ....[39]....
        /*0354*/ 	.word	0x00000840
        /*0358*/ 	.word	0x000000ff
        /*035c*/ 	.word	0x00000248
        /*0360*/ 	.short	0x0100
        /*0362*/ 	.byte	0x05
	.zero		1


	//   ....[40]....
        /*0364*/ 	.word	0x00000850
        /*0368*/ 	.word	0x000000ff
        /*036c*/ 	.word	0x000000a0
        /*0370*/ 	.short	0x0100
        /*0372*/ 	.byte	0x05
	.zero		1


	//   ....[41]....
        /*0374*/ 	.word	0x00000860
        /*0378*/ 	.word	0x000000ff
        /*037c*/ 	.word	0x00000250
        /*0380*/ 	.short	0x0100
        /*0382*/ 	.byte	0x05
	.zero		1


	//   ....[42]....
        /*0384*/ 	.word	0x00000870
        /*0388*/ 	.word	0x000000ff
        /*038c*/ 	.word	0x000000a8
        /*0390*/ 	.short	0x0100
        /*0392*/ 	.byte	0x05
	.zero		1


	//   ....[43]....
        /*0394*/ 	.word	0x00000880
        /*0398*/ 	.word	0x000000ff
        /*039c*/ 	.word	0x00000258
        /*03a0*/ 	.short	0x0100
        /*03a2*/ 	.byte	0x05
	.zero		1


	//   ....[44]....
        /*03a4*/ 	.word	0x00000890
        /*03a8*/ 	.word	0x000000ff
        /*03ac*/ 	.word	0x000000b0
        /*03b0*/ 	.short	0x0100
        /*03b2*/ 	.byte	0x05
	.zero		1


	//   ....[45]....
        /*03b4*/ 	.word	0x000008a0
        /*03b8*/ 	.word	0x000000ff
        /*03bc*/ 	.word	0x00000260
        /*03c0*/ 	.short	0x0100
        /*03c2*/ 	.byte	0x05
	.zero		1


	//   ....[46]....
        /*03c4*/ 	.word	0x000008b0
        /*03c8*/ 	.word	0x000000ff
        /*03cc*/ 	.word	0x000000b8
        /*03d0*/ 	.short	0x0100
        /*03d2*/ 	.byte	0x05
	.zero		1


	//   ....[47]....
        /*03d4*/ 	.word	0x000008c0
        /*03d8*/ 	.word	0x000000ff
        /*03dc*/ 	.word	0x00000268
        /*03e0*/ 	.short	0x0100
        /*03e2*/ 	.byte	0x05
	.zero		1


	//   ....[48]....
        /*03e4*/ 	.word	0x000008d0
        /*03e8*/ 	.word	0x000000ff
        /*03ec*/ 	.word	0x000000c0
        /*03f0*/ 	.short	0x0100
        /*03f2*/ 	.byte	0x05
	.zero		1


	//   ....[49]....
        /*03f4*/ 	.word	0x000008e0
        /*03f8*/ 	.word	0x000000ff
        /*03fc*/ 	.word	0x00000270
        /*0400*/ 	.short	0x0100
        /*0402*/ 	.byte	0x05
	.zero		1


	//   ....[50]....
        /*0404*/ 	.word	0x000008f0
        /*0408*/ 	.word	0x000000ff
        /*040c*/ 	.word	0x000000c8
        /*0410*/ 	.short	0x0100
        /*0412*/ 	.byte	0x05
	.zero		1


	//   ....[51]....
        /*0414*/ 	.word	0x00000900
        /*0418*/ 	.word	0x000000ff
        /*041c*/ 	.word	0x00000278
        /*0420*/ 	.short	0x0100
        /*0422*/ 	.byte	0x05
	.zero		1


	//   ....[52]....
        /*0424*/ 	.word	0x00000910
        /*0428*/ 	.word	0x000000ff
        /*042c*/ 	.word	0x000000d0
        /*0430*/ 	.short	0x0100
        /*0432*/ 	.byte	0x05
	.zero		1


	//   ....[53]....
        /*0434*/ 	.word	0x00000920
        /*0438*/ 	.word	0x000000ff
        /*043c*/ 	.word	0x00000280
        /*0440*/ 	.short	0x0100
        /*0442*/ 	.byte	0x05
	.zero		1


	//   ....[54]....
        /*0444*/ 	.word	0x00000930
        /*0448*/ 	.word	0x000000ff
        /*044c*/ 	.word	0x000000d8
        /*0450*/ 	.short	0x0100
        /*0452*/ 	.byte	0x05
	.zero		1


	//   ....[55]....
        /*0454*/ 	.word	0x00000940
        /*0458*/ 	.word	0x000000ff
        /*045c*/ 	.word	0x00000288
        /*0460*/ 	.short	0x0100
        /*0462*/ 	.byte	0x05
	.zero		1


	//   ....[56]....
        /*0464*/ 	.word	0x00000950
        /*0468*/ 	.word	0x000000ff
        /*046c*/ 	.word	0x000000e0
        /*0470*/ 	.short	0x0100
        /*0472*/ 	.byte	0x05
	.zero		1


	//   ....[57]....
        /*0474*/ 	.word	0x00000960
        /*0478*/ 	.word	0x000000ff
        /*047c*/ 	.word	0x00000290
        /*0480*/ 	.short	0x0100
        /*0482*/ 	.byte	0x05
	.zero		1


	//   ....[58]....
        /*0484*/ 	.word	0x00000970
        /*0488*/ 	.word	0x000000ff
        /*048c*/ 	.word	0x000000e8
        /*0490*/ 	.short	0x0100
        /*0492*/ 	.byte	0x05
	.zero		1


	//   ....[59]....
        /*0494*/ 	.word	0x00000980
        /*0498*/ 	.word	0x000000ff
        /*049c*/ 	.word	0x00000298
        /*04a0*/ 	.short	0x0100
        /*04a2*/ 	.byte	0x05
	.zero		1


	//   ....[60]....
        /*04a4*/ 	.word	0x00000990
        /*04a8*/ 	.word	0x000000ff
        /*04ac*/ 	.word	0x000000f0
        /*04b0*/ 	.short	0x0100
        /*04b2*/ 	.byte	0x05
	.zero		1


	//   ....[61]....
        /*04b4*/ 	.word	0x000009a0
        /*04b8*/ 	.word	0x000000ff
        /*04bc*/ 	.word	0x000002a0
        /*04c0*/ 	.short	0x0100
        /*04c2*/ 	.byte	0x05
	.zero		1


	//   ....[62]....
        /*04c4*/ 	.word	0x000009b0
        /*04c8*/ 	.word	0x000000ff
        /*04cc*/ 	.word	0x000000f8
        /*04d0*/ 	.short	0x0100
        /*04d2*/ 	.byte	0x05
	.zero		1


	//   ....[63]....
        /*04d4*/ 	.word	0x000009c0
        /*04d8*/ 	.word	0x000000ff
        /*04dc*/ 	.word	0x000002a8
        /*04e0*/ 	.short	0x0100
        /*04e2*/ 	.byte	0x05
	.zero		1


	//   ....[64]....
        /*04e4*/ 	.word	0x000009d0
        /*04e8*/ 	.word	0x000000ff
        /*04ec*/ 	.word	0x00000100
        /*04f0*/ 	.short	0x0100
        /*04f2*/ 	.byte	0x05
	.zero		1


	//   ....[65]....
        /*04f4*/ 	.word	0x000009e0
        /*04f8*/ 	.word	0x000000ff
        /*04fc*/ 	.word	0x000002b0
        /*0500*/ 	.short	0x0100
        /*0502*/ 	.byte	0x05
	.zero		1


	//   ....[66]....
        /*0504*/ 	.word	0x000009f0
        /*0508*/ 	.word	0x000000ff
        /*050c*/ 	.word	0x00000108
        /*0510*/ 	.short	0x0100
        /*0512*/ 	.byte	0x05
	.zero		1


	//   ....[67]....
        /*0514*/ 	.word	0x00000a00
        /*0518*/ 	.word	0x000000ff
        /*051c*/ 	.word	0x000002b8
        /*0520*/ 	.short	0x0100
        /*0522*/ 	.byte	0x05
	.zero		1


	//   ....[68]....
        /*0524*/ 	.word	0x00000a10
        /*0528*/ 	.word	0x000000ff
        /*052c*/ 	.word	0x00000110
        /*0530*/ 	.short	0x0100
        /*0532*/ 	.byte	0x05
	.zero		1


	//   ....[69]....
        /*0534*/ 	.word	0x00000a20
        /*0538*/ 	.word	0x000000ff
        /*053c*/ 	.word	0x000002c0
        /*0540*/ 	.short	0x0100
        /*0542*/ 	.byte	0x05
	.zero		1


	//   ....[70]....
        /*0544*/ 	.word	0x00000a30
        /*0548*/ 	.word	0x000000ff
        /*054c*/ 	.word	0x00000118
        /*0550*/ 	.short	0x0100
        /*0552*/ 	.byte	0x05
	.zero		1


	//   ....[71]....
        /*0554*/ 	.word	0x00000a40
        /*0558*/ 	.word	0x000000ff
        /*055c*/ 	.word	0x000002c8
        /*0560*/ 	.short	0x0100
        /*0562*/ 	.byte	0x05
	.zero		1


	//   ....[72]....
        /*0564*/ 	.word	0x00000a50
        /*0568*/ 	.word	0x000000ff
        /*056c*/ 	.word	0x00000120
        /*0570*/ 	.short	0x0100
        /*0572*/ 	.byte	0x05
	.zero		1


	//   ....[73]....
        /*0574*/ 	.word	0x00000a60
        /*0578*/ 	.word	0x000000ff
        /*057c*/ 	.word	0x000002d0
        /*0580*/ 	.short	0x0100
        /*0582*/ 	.byte	0x05
	.zero		1


	//   ....[74]....
        /*0584*/ 	.word	0x00000a70
        /*0588*/ 	.word	0x000000ff
        /*058c*/ 	.word	0x00000128
        /*0590*/ 	.short	0x0100
        /*0592*/ 	.byte	0x05
	.zero		1


	//   ....[75]....
        /*0594*/ 	.word	0x00000a80
        /*0598*/ 	.word	0x000000ff
        /*059c*/ 	.word	0x000002d8
        /*05a0*/ 	.short	0x0100
        /*05a2*/ 	.byte	0x05
	.zero		1


	//   ....[76]....
        /*05a4*/ 	.word	0x00000a90
        /*05a8*/ 	.word	0x000000ff
        /*05ac*/ 	.word	0x00000130
        /*05b0*/ 	.short	0x0100
        /*05b2*/ 	.byte	0x05
	.zero		1


	//   ....[77]....
        /*05b4*/ 	.word	0x00000aa0
        /*05b8*/ 	.word	0x000000ff
        /*05bc*/ 	.word	0x000002e0
        /*05c0*/ 	.short	0x0100
        /*05c2*/ 	.byte	0x05
	.zero		1


	//   ....[78]....
        /*05c4*/ 	.word	0x00000ab0
        /*05c8*/ 	.word	0x000000ff
        /*05cc*/ 	.word	0x00000138
        /*05d0*/ 	.short	0x0100
        /*05d2*/ 	.byte	0x05
	.zero		1


	//   ....[79]....
        /*05d4*/ 	.word	0x00000ac0
        /*05d8*/ 	.word	0x000000ff
        /*05dc*/ 	.word	0x000002e8
        /*05e0*/ 	.short	0x0100
        /*05e2*/ 	.byte	0x05
	.zero		1


	//   ....[80]....
        /*05e4*/ 	.word	0x00000ad0
        /*05e8*/ 	.word	0x000000ff
        /*05ec*/ 	.word	0x00000140
        /*05f0*/ 	.short	0x0100
        /*05f2*/ 	.byte	0x05
	.zero		1


	//   ....[81]....
        /*05f4*/ 	.word	0x00000ae0
        /*05f8*/ 	.word	0x000000ff
        /*05fc*/ 	.word	0x000002f0
        /*0600*/ 	.short	0x0100
        /*0602*/ 	.byte	0x05
	.zero		1


	//   ....[82]....
        /*0604*/ 	.word	0x00000af0
        /*0608*/ 	.word	0x000000ff
        /*060c*/ 	.word	0x00000148
        /*0610*/ 	.short	0x0100
        /*0612*/ 	.byte	0x05
	.zero		1


	//   ....[83]....
        /*0614*/ 	.word	0x00000b00
        /*0618*/ 	.word	0x000000ff
        /*061c*/ 	.word	0x000002f8
        /*0620*/ 	.short	0x0100
        /*0622*/ 	.byte	0x05
	.zero		1


	//   ....[84]....
        /*0624*/ 	.word	0x00000b10
        /*0628*/ 	.word	0x000000ff
        /*062c*/ 	.word	0x00000150
        /*0630*/ 	.short	0x0100
        /*0632*/ 	.byte	0x05
	.zero		1


	//   ....[85]....
        /*0634*/ 	.word	0x00000b20
        /*0638*/ 	.word	0x000000ff
        /*063c*/ 	.word	0x00000300
        /*0640*/ 	.short	0x0100
        /*0642*/ 	.byte	0x05
	.zero		1


	//   ....[86]....
        /*0644*/ 	.word	0x00000b30
        /*0648*/ 	.word	0x000000ff
        /*064c*/ 	.word	0x00000158
        /*0650*/ 	.short	0x0100
        /*0652*/ 	.byte	0x05
	.zero		1


	//   ....[87]....
        /*0654*/ 	.word	0x00000b40
        /*0658*/ 	.word	0x000000ff
        /*065c*/ 	.word	0x00000308
        /*0660*/ 	.short	0x0100
        /*0662*/ 	.byte	0x05
	.zero		1


	//   ....[88]....
        /*0664*/ 	.word	0x00000b50
        /*0668*/ 	.word	0x000000ff
        /*066c*/ 	.word	0x00000160
        /*0670*/ 	.short	0x0100
        /*0672*/ 	.byte	0x05
	.zero		1


	//   ....[89]....
        /*0674*/ 	.word	0x00000b60
        /*0678*/ 	.word	0x000000ff
        /*067c*/ 	.word	0x00000310
        /*0680*/ 	.short	0x0100
        /*0682*/ 	.byte	0x05
	.zero		1


	//   ....[90]....
        /*0684*/ 	.word	0x00000b70
        /*0688*/ 	.word	0x000000ff
        /*068c*/ 	.word	0x00000168
        /*0690*/ 	.short	0x0100
        /*0692*/ 	.byte	0x05
	.zero		1


	//   ....[91]....
        /*0694*/ 	.word	0x00000b80
        /*0698*/ 	.word	0x000000ff
        /*069c*/ 	.word	0x00000318
        /*06a0*/ 	.short	0x0100
        /*06a2*/ 	.byte	0x05
	.zero		1


	//   ....[92]....
        /*06a4*/ 	.word	0x00000b90
        /*06a8*/ 	.word	0x000000ff
        /*06ac*/ 	.word	0x00000170
        /*06b0*/ 	.short	0x0100
        /*06b2*/ 	.byte	0x05
	.zero		1


	//   ....[93]....
        /*06b4*/ 	.word	0x00000ba0
        /*06b8*/ 	.word	0x000000ff
        /*06bc*/ 	.word	0x00000320
        /*06c0*/ 	.short	0x0100
        /*06c2*/ 	.byte	0x05
	.zero		1


	//   ....[94]....
        /*06c4*/ 	.word	0x00000bb0
        /*06c8*/ 	.word	0x000000ff
        /*06cc*/ 	.word	0x00000178
        /*06d0*/ 	.short	0x0100
        /*06d2*/ 	.byte	0x05
	.zero		1


	//   ....[95]....
        /*06d4*/ 	.word	0x00000bc0
        /*06d8*/ 	.word	0x000000ff
        /*06dc*/ 	.word	0x00000328
        /*06e0*/ 	.short	0x0100
        /*06e2*/ 	.byte	0x05
	.zero		1


	//   ....[96]....
        /*06e4*/ 	.word	0x00000bd0
        /*06e8*/ 	.word	0x000000ff
        /*06ec*/ 	.word	0x00000180
        /*06f0*/ 	.short	0x0100
        /*06f2*/ 	.byte	0x05
	.zero		1


	//   ....[97]....
        /*06f4*/ 	.word	0x00000be0
        /*06f8*/ 	.word	0x000000ff
        /*06fc*/ 	.word	0x00000330
        /*0700*/ 	.short	0x0100
        /*0702*/ 	.byte	0x05
	.zero		1


	//   ....[98]....
        /*0704*/ 	.word	0x00000bf0
        /*0708*/ 	.word	0x000000ff
        /*070c*/ 	.word	0x00000188
        /*0710*/ 	.short	0x0100
        /*0712*/ 	.byte	0x05
	.zero		1


	//   ....[99]....
        /*0714*/ 	.word	0x00000c00
        /*0718*/ 	.word	0x000000ff
        /*071c*/ 	.word	0x00000338
        /*0720*/ 	.short	0x0100
        /*0722*/ 	.byte	0x05
	.zero		1


	//   ....[100]....
        /*0724*/ 	.word	0x00000c10
        /*0728*/ 	.word	0x000000ff
        /*072c*/ 	.word	0x00000190
        /*0730*/ 	.short	0x0100
        /*0732*/ 	.byte	0x05
	.zero		1


	//   ....[101]....
        /*0734*/ 	.word	0x00000c20
        /*0738*/ 	.word	0x000000ff
        /*073c*/ 	.word	0x00000340
        /*0740*/ 	.short	0x0100
        /*0742*/ 	.byte	0x05
	.zero		1


	//   ....[102]....
        /*0744*/ 	.word	0x00000c30
        /*0748*/ 	.word	0x000000ff
        /*074c*/ 	.word	0x00000198
        /*0750*/ 	.short	0x0100
        /*0752*/ 	.byte	0x05
	.zero		1


	//   ....[103]....
        /*0754*/ 	.word	0x00000c40
        /*0758*/ 	.word	0x000000ff
        /*075c*/ 	.word	0x00000348
        /*0760*/ 	.short	0x0100
        /*0762*/ 	.byte	0x05
	.zero		1


	//   ....[104]....
        /*0764*/ 	.word	0x00000c50
        /*0768*/ 	.word	0x000000ff
        /*076c*/ 	.word	0x000001a0
        /*0770*/ 	.short	0x0100
        /*0772*/ 	.byte	0x05
	.zero		1


	//   ....[105]....
        /*0774*/ 	.word	0x00000c60
        /*0778*/ 	.word	0x000000ff
        /*077c*/ 	.word	0x00000350
        /*0780*/ 	.short	0x0100
        /*0782*/ 	.byte	0x05
	.zero		1


	//   ....[106]....
        /*0784*/ 	.word	0x00000c70
        /*0788*/ 	.word	0x000000ff
        /*078c*/ 	.word	0x000001a8
        /*0790*/ 	.short	0x0100
        /*0792*/ 	.byte	0x05
	.zero		1


	//   ....[107]....
        /*0794*/ 	.word	0x00000c80
        /*0798*/ 	.word	0x000000ff
        /*079c*/ 	.word	0x00000358
        /*07a0*/ 	.short	0x0100
        /*07a2*/ 	.byte	0x05
	.zero		1


	//   ....[108]....
        /*07a4*/ 	.word	0x00000dc0
        /*07a8*/ 	.word	0x000000ff
        /*07ac*/ 	.word	0x00000360
        /*07b0*/ 	.short	0x0100
        /*07b2*/ 	.byte	0x06
	.zero		1


	//   ....[109]....
        /*07b4*/ 	.word	0x00000dd0
        /*07b8*/ 	.word	0x000000ff
        /*07bc*/ 	.word	0x00000368
        /*07c0*/ 	.short	0x0100
        /*07c2*/ 	.byte	0x06
	.zero		1


	//   ....[110]....
        /*07c4*/ 	.word	0x00000ec0
        /*07c8*/ 	.word	0x000000ff
        /*07cc*/ 	.word	0x00000370
        /*07d0*/ 	.short	0x0100
        /*07d2*/ 	.byte	0x05
	.zero		1


	//   ....[111]....
        /*07d4*/ 	.word	0x00000ed0
        /*07d8*/ 	.word	0x000000ff
        /*07dc*/ 	.word	0x00000378
        /*07e0*/ 	.short	0x0100
        /*07e2*/ 	.byte	0x05
	.zero		1


	//   ....[112]....
        /*07e4*/ 	.word	0x00001010
        /*07e8*/ 	.word	0x000000ff
        /*07ec*/ 	.word	0x00000380
        /*07f0*/ 	.short	0x0100
        /*07f2*/ 	.byte	0x05
	.zero		1


	//   ....[113]....
        /*07f4*/ 	.word	0x00001020
        /*07f8*/ 	.word	0x000000ff
        /*07fc*/ 	.word	0x00000390
        /*0800*/ 	.short	0x0100
        /*0802*/ 	.byte	0x05
	.zero		1


	//   ....[114]....
        /*0804*/ 	.word	0x00001030
        /*0808*/ 	.word	0x000000ff
        /*080c*/ 	.word	0x00000388
        /*0810*/ 	.short	0x0100
        /*0812*/ 	.byte	0x05
	.zero		1


	//   ....[115]....
        /*0814*/ 	.word	0x00001040
        /*0818*/ 	.word	0x000000ff
        /*081c*/ 	.word	0x00000398
        /*0820*/ 	.short	0x0100
        /*0822*/ 	.byte	0x05
	.zero		1


	//   ....[116]....
        /*0824*/ 	.word	0x00001170
        /*0828*/ 	.word	0x000000ff
        /*082c*/ 	.word	0x000003a0
        /*0830*/ 	.short	0x0100
        /*0832*/ 	.byte	0x06
	.zero		1


	//   ....[117]....
        /*0834*/ 	.word	0x00001180
        /*0838*/ 	.word	0x000000ff
        /*083c*/ 	.word	0x000003c0
        /*0840*/ 	.short	0x0100
        /*0842*/ 	.byte	0x06
	.zero		1


	//   ....[118]....
        /*0844*/ 	.word	0x00001190
        /*0848*/ 	.word	0x000000ff
        /*084c*/ 	.word	0x000003a8
        /*0850*/ 	.short	0x0100
        /*0852*/ 	.byte	0x06
	.zero		1


	//   ....[119]....
        /*0854*/ 	.word	0x000011a0
        /*0858*/ 	.word	0x000000ff
        /*085c*/ 	.word	0x000003c8
        /*0860*/ 	.short	0x0100
        /*0862*/ 	.byte	0x06
	.zero		1


	//   ....[120]....
        /*0864*/ 	.word	0x000011b0
        /*0868*/ 	.word	0x000000ff
        /*086c*/ 	.word	0x000003b0
        /*0870*/ 	.short	0x0100
        /*0872*/ 	.byte	0x06
	.zero		1


	//   ....[121]....
        /*0874*/ 	.word	0x000011c0
        /*0878*/ 	.word	0x000000ff
        /*087c*/ 	.word	0x000003d0
        /*0880*/ 	.short	0x0100
        /*0882*/ 	.byte	0x06
	.zero		1


	//   ....[122]....
        /*0884*/ 	.word	0x000011d0
        /*0888*/ 	.word	0x000000ff
        /*088c*/ 	.word	0x000003b8
        /*0890*/ 	.short	0x0100
        /*0892*/ 	.byte	0x06
	.zero		1


	//   ....[123]....
        /*0894*/ 	.word	0x000011e0
        /*0898*/ 	.word	0x000000ff
        /*089c*/ 	.word	0x000003d8
        /*08a0*/ 	.short	0x0100
        /*08a2*/ 	.byte	0x06
	.zero		1


	//   ....[124]....
        /*08a4*/ 	.word	0x000012d0
        /*08a8*/ 	.word	0x000000ff
        /*08ac*/ 	.word	0x000003e0
        /*08b0*/ 	.short	0x0100
        /*08b2*/ 	.byte	0x05
	.zero		1


	//   ....[125]....
        /*08b4*/ 	.word	0x000012e0
        /*08b8*/ 	.word	0x000000ff
        /*08bc*/ 	.word	0x000003f0
        /*08c0*/ 	.short	0x0100
        /*08c2*/ 	.byte	0x05
	.zero		1


	//   ....[126]....
        /*08c4*/ 	.word	0x000012f0
        /*08c8*/ 	.word	0x000000ff
        /*08cc*/ 	.word	0x000003e8
        /*08d0*/ 	.short	0x0100
        /*08d2*/ 	.byte	0x05
	.zero		1


	//   ....[127]....
        /*08d4*/ 	.word	0x00001300
        /*08d8*/ 	.word	0x000000ff
        /*08dc*/ 	.word	0x000003f8
        /*08e0*/ 	.short	0x0100
        /*08e2*/ 	.byte	0x05
	.zero		1


	//   ....[128]....
        /*08e4*/ 	.word	0x00001bd0
        /*08e8*/ 	.word	0x00000003
        /*08ec*/ 	.word	0x000003f0
        /*08f0*/ 	.short	0x010a
        /*08f2*/ 	.byte	0xff
	.zero		1


	//   ....[129]....
        /*08f4*/ 	.word	0x00001c00
        /*08f8*/ 	.word	0x00000003
        /*08fc*/ 	.word	0x000003e0
        /*0900*/ 	.short	0x0101
        /*0902*/ 	.byte	0xff
	.zero		1


	//   ....[130]....
        /*0904*/ 	.word	0x00001cd0
        /*0908*/ 	.word	0x000000ff
        /*090c*/ 	.word	0x000001b0
        /*0910*/ 	.short	0x010a
        /*0912*/ 	.byte	0x08
	.zero		1


	//   ....[131]....
        /*0914*/ 	.word	0x00001d70
        /*0918*/ 	.word	0x000000ff
        /*091c*/ 	.word	0x000001b0
        /*0920*/ 	.short	0x010a
        /*0922*/ 	.byte	0x21
	.zero		1


	//   ....[132]....
        /*0924*/ 	.word	0x00001ed0
        /*0928*/ 	.word	0x000000ff
        /*092c*/ 	.word	0x000001b0
        /*0930*/ 	.short	0x010a
        /*0932*/ 	.byte	0x08
	.zero		1


	//   ....[133]....
        /*0934*/ 	.word	0x00001fc0
        /*0938*/ 	.word	0x000000ff
        /*093c*/ 	.word	0x00000378
        /*0940*/ 	.short	0x0101
        /*0942*/ 	.byte	0x04
	.zero		1


	//   ....[134]....
        /*0944*/ 	.word	0x00001fe0
        /*0948*/ 	.word	0x000000ff
        /*094c*/ 	.word	0x000001b0
        /*0950*/ 	.short	0x010a
        /*0952*/ 	.byte	0x08
	.zero		1


	//   ....[135]....
        /*0954*/ 	.word	0x00002060
        /*0958*/ 	.word	0x000000ff
        /*095c*/ 	.word	0x000001b0
        /*0960*/ 	.short	0x010a
        /*0962*/ 	.byte	0x11
	.zero		1


	//   ....[136]....
        /*0964*/ 	.word	0x000021c0
        /*0968*/ 	.word	0x000000ff
        /*096c*/ 	.word	0x000001b0
        /*0970*/ 	.short	0x010a
        /*0972*/ 	.byte	0x08
	.zero		1


	//   ....[137]....
        /*0974*/ 	.word	0x000022e0
        /*0978*/ 	.word	0x00000002
        /*097c*/ 	.word	0x00000380
        /*0980*/ 	.short	0x010a
        /*0982*/ 	.byte	0xff
	.zero		1


	//   ....[138]....
        /*0984*/ 	.word	0x000023a0
        /*0988*/ 	.word	0x00000002
        /*098c*/ 	.word	0x00000000
        /*0990*/ 	.short	0x0101
        /*0992*/ 	.byte	0xff
	.zero		1


	//   ....[139]....
        /*0994*/ 	.word	0x00002900
        /*0998*/ 	.word	0x000000ff
        /*099c*/ 	.word	0x00000000
        /*09a0*/ 	.short	0x010a
        /*09a2*/ 	.byte	0x05
	.zero		1


	//   ....[140]....
        /*09a4*/ 	.word	0x00002990
        /*09a8*/ 	.word	0x000000ff
        /*09ac*/ 	.word	0x00000000
        /*09b0*/ 	.short	0x010a
        /*09b2*/ 	.byte	0x05
	.zero		1


	//   ....[141]....
        /*09b4*/ 	.word	0x00002a20
        /*09b8*/ 	.word	0x000000ff
        /*09bc*/ 	.word	0x00000000
        /*09c0*/ 	.short	0x010a
        /*09c2*/ 	.byte	0x05
	.zero		1


	//   ....[142]....
        /*09c4*/ 	.word	0x00002ab0
        /*09c8*/ 	.word	0x000000ff
        /*09cc*/ 	.word	0x00000000
        /*09d0*/ 	.short	0x010a
        /*09d2*/ 	.byte	0x05
	.zero		1


	//   ....[143]....
        /*09d4*/ 	.word	0x00002b40
        /*09d8*/ 	.word	0x000000ff
        /*09dc*/ 	.word	0x00000000
        /*09e0*/ 	.short	0x010a
        /*09e2*/ 	.byte	0x05
	.zero		1


	//   ....[144]....
        /*09e4*/ 	.word	0x00002bd0
        /*09e8*/ 	.word	0x000000ff
        /*09ec*/ 	.word	0x00000000
        /*09f0*/ 	.short	0x010a
        /*09f2*/ 	.byte	0x05
	.zero		1


	//   ....[145]....
        /*09f4*/ 	.word	0x00002c60
        /*09f8*/ 	.word	0x000000ff
        /*09fc*/ 	.word	0x00000000
        /*0a00*/ 	.short	0x010a
        /*0a02*/ 	.byte	0x05
	.zero		1


	//   ....[146]....
        /*0a04*/ 	.word	0x00002cf0
        /*0a08*/ 	.word	0x000000ff
        /*0a0c*/ 	.word	0x00000000
        /*0a10*/ 	.short	0x010a
        /*0a12*/ 	.byte	0x05
	.zero		1


	//   ....[147]....
        /*0a14*/ 	.word	0x00002d80
        /*0a18*/ 	.word	0x000000ff
        /*0a1c*/ 	.word	0x00000000
        /*0a20*/ 	.short	0x010a
        /*0a22*/ 	.byte	0x05
	.zero		1


	//   ....[148]....
        /*0a24*/ 	.word	0x00002e10
        /*0a28*/ 	.word	0x000000ff
        /*0a2c*/ 	.word	0x00000000
        /*0a30*/ 	.short	0x010a
        /*0a32*/ 	.byte	0x05
	.zero		1


	//   ....[149]....
        /*0a34*/ 	.word	0x00002ea0
        /*0a38*/ 	.word	0x000000ff
        /*0a3c*/ 	.word	0x00000000
        /*0a40*/ 	.short	0x010a
        /*0a42*/ 	.byte	0x05
	.zero		1


	//   ....[150]....
        /*0a44*/ 	.word	0x00002f30
        /*0a48*/ 	.word	0x000000ff
        /*0a4c*/ 	.word	0x00000000
        /*0a50*/ 	.short	0x010a
        /*0a52*/ 	.byte	0x05
	.zero		1


	//   ....[151]....
        /*0a54*/ 	.word	0x00002fc0
        /*0a58*/ 	.word	0x000000ff
        /*0a5c*/ 	.word	0x00000000
        /*0a60*/ 	.short	0x010a
        /*0a62*/ 	.byte	0x05
	.zero		1


	//   ....[152]....
        /*0a64*/ 	.word	0x00003050
        /*0a68*/ 	.word	0x000000ff
        /*0a6c*/ 	.word	0x00000000
        /*0a70*/ 	.short	0x010a
        /*0a72*/ 	.byte	0x05
	.zero		1


	//   ....[153]....
        /*0a74*/ 	.word	0x000030e0
        /*0a78*/ 	.word	0x000000ff
        /*0a7c*/ 	.word	0x00000000
        /*0a80*/ 	.short	0x010a
        /*0a82*/ 	.byte	0x05
	.zero		1


	//   ....[154]....
        /*0a84*/ 	.word	0x00003170
        /*0a88*/ 	.word	0x000000ff
        /*0a8c*/ 	.word	0x00000000
        /*0a90*/ 	.short	0x010a
        /*0a92*/ 	.byte	0x05
	.zero		1


	//   ....[155]....
        /*0a94*/ 	.word	0x00003200
        /*0a98*/ 	.word	0x000000ff
        /*0a9c*/ 	.word	0x00000000
        /*0aa0*/ 	.short	0x010a
        /*0aa2*/ 	.byte	0x05
	.zero		1


	//   ....[156]....
        /*0aa4*/ 	.word	0x00003290
        /*0aa8*/ 	.word	0x000000ff
        /*0aac*/ 	.word	0x00000000
        /*0ab0*/ 	.short	0x010a
        /*0ab2*/ 	.byte	0x05
	.zero		1


	//   ....[157]....
        /*0ab4*/ 	.word	0x00003320
        /*0ab8*/ 	.word	0x000000ff
        /*0abc*/ 	.word	0x00000000
        /*0ac0*/ 	.short	0x010a
        /*0ac2*/ 	.byte	0x05
	.zero		1


	//   ....[158]....
        /*0ac4*/ 	.word	0x000033b0
        /*0ac8*/ 	.word	0x000000ff
        /*0acc*/ 	.word	0x00000000
        /*0ad0*/ 	.short	0x010a
        /*0ad2*/ 	.byte	0x05
	.zero		1


	//   ....[159]....
        /*0ad4*/ 	.word	0x00003440
        /*0ad8*/ 	.word	0x000000ff
        /*0adc*/ 	.word	0x00000000
        /*0ae0*/ 	.short	0x010a
        /*0ae2*/ 	.byte	0x05
	.zero		1


	//   ....[160]....
        /*0ae4*/ 	.word	0x000034d0
        /*0ae8*/ 	.word	0x000000ff
        /*0aec*/ 	.word	0x00000000
        /*0af0*/ 	.short	0x010a
        /*0af2*/ 	.byte	0x05
	.zero		1


	//   ....[161]....
        /*0af4*/ 	.word	0x00003560
        /*0af8*/ 	.word	0x000000ff
        /*0afc*/ 	.word	0x00000000
        /*0b00*/ 	.short	0x010a
        /*0b02*/ 	.byte	0x05
	.zero		1


	//   ....[162]....
        /*0b04*/ 	.word	0x000035f0
        /*0b08*/ 	.word	0x000000ff
        /*0b0c*/ 	.word	0x00000000
        /*0b10*/ 	.short	0x010a
        /*0b12*/ 	.byte	0x05
	.zero		1


	//   ....[163]....
        /*0b14*/ 	.word	0x00003680
        /*0b18*/ 	.word	0x000000ff
        /*0b1c*/ 	.word	0x00000000
        /*0b20*/ 	.short	0x010a
        /*0b22*/ 	.byte	0x05
	.zero		1


	//   ....[164]....
        /*0b24*/ 	.word	0x00003710
        /*0b28*/ 	.word	0x000000ff
        /*0b2c*/ 	.word	0x00000000
        /*0b30*/ 	.short	0x010a
        /*0b32*/ 	.byte	0x05
	.zero		1


	//   ....[165]....
        /*0b34*/ 	.word	0x000037a0
        /*0b38*/ 	.word	0x000000ff
        /*0b3c*/ 	.word	0x00000000
        /*0b40*/ 	.short	0x010a
        /*0b42*/ 	.byte	0x05
	.zero		1


	//   ....[166]....
        /*0b44*/ 	.word	0x00003830
        /*0b48*/ 	.word	0x000000ff
        /*0b4c*/ 	.word	0x00000000
        /*0b50*/ 	.short	0x010a
        /*0b52*/ 	.byte	0x05
	.zero		1


	//   ....[167]....
        /*0b54*/ 	.word	0x000038c0
        /*0b58*/ 	.word	0x000000ff
        /*0b5c*/ 	.word	0x00000000
        /*0b60*/ 	.short	0x010a
        /*0b62*/ 	.byte	0x05
	.zero		1


	//   ....[168]....
        /*0b64*/ 	.word	0x00003950
        /*0b68*/ 	.word	0x000000ff
        /*0b6c*/ 	.word	0x00000000
        /*0b70*/ 	.short	0x010a
        /*0b72*/ 	.byte	0x05
	.zero		1


	//   ....[169]....
        /*0b74*/ 	.word	0x000039e0
        /*0b78*/ 	.word	0x000000ff
        /*0b7c*/ 	.word	0x00000000
        /*0b80*/ 	.short	0x010a
        /*0b82*/ 	.byte	0x05
	.zero		1


	//   ....[170]....
        /*0b84*/ 	.word	0x00003a70
        /*0b88*/ 	.word	0x000000ff
        /*0b8c*/ 	.word	0x00000000
        /*0b90*/ 	.short	0x010a
        /*0b92*/ 	.byte	0x05
	.zero		1


	//   ....[171]....
        /*0b94*/ 	.word	0x00003b00
        /*0b98*/ 	.word	0x000000ff
        /*0b9c*/ 	.word	0x00000000
        /*0ba0*/ 	.short	0x010a
        /*0ba2*/ 	.byte	0x05
	.zero		1


	//   ....[172]....
        /*0ba4*/ 	.word	0x00003b90
        /*0ba8*/ 	.word	0x000000ff
        /*0bac*/ 	.word	0x00000000
        /*0bb0*/ 	.short	0x010a
        /*0bb2*/ 	.byte	0x05
	.zero		1


	//   ....[173]....
        /*0bb4*/ 	.word	0x00003c20
        /*0bb8*/ 	.word	0x000000ff
        /*0bbc*/ 	.word	0x00000000
        /*0bc0*/ 	.short	0x010a
        /*0bc2*/ 	.byte	0x05
	.zero		1


	//   ....[174]....
        /*0bc4*/ 	.word	0x00003cb0
        /*0bc8*/ 	.word	0x000000ff
        /*0bcc*/ 	.word	0x00000000
        /*0bd0*/ 	.short	0x010a
        /*0bd2*/ 	.byte	0x05
	.zero		1


	//   ....[175]....
        /*0bd4*/ 	.word	0x00003d40
        /*0bd8*/ 	.word	0x000000ff
        /*0bdc*/ 	.word	0x00000000
        /*0be0*/ 	.short	0x010a
        /*0be2*/ 	.byte	0x05
	.zero		1


	//   ....[176]....
        /*0be4*/ 	.word	0x00003dd0
        /*0be8*/ 	.word	0x000000ff
        /*0bec*/ 	.word	0x00000000
        /*0bf0*/ 	.short	0x010a
        /*0bf2*/ 	.byte	0x05
	.zero		1


	//   ....[177]....
        /*0bf4*/ 	.word	0x00003e60
        /*0bf8*/ 	.word	0x000000ff
        /*0bfc*/ 	.word	0x00000000
        /*0c00*/ 	.short	0x010a
        /*0c02*/ 	.byte	0x05
	.zero		1


	//   ....[178]....
        /*0c04*/ 	.word	0x00003ef0
        /*0c08*/ 	.word	0x000000ff
        /*0c0c*/ 	.word	0x00000000
        /*0c10*/ 	.short	0x010a
        /*0c12*/ 	.byte	0x05
	.zero		1


	//   ....[179]....
        /*0c14*/ 	.word	0x00003f80
        /*0c18*/ 	.word	0x000000ff
        /*0c1c*/ 	.word	0x00000000
        /*0c20*/ 	.short	0x010a
        /*0c22*/ 	.byte	0x05
	.zero		1


	//   ....[180]....
        /*0c24*/ 	.word	0x00004010
        /*0c28*/ 	.word	0x000000ff
        /*0c2c*/ 	.word	0x00000000
        /*0c30*/ 	.short	0x010a
        /*0c32*/ 	.byte	0x05
	.zero		1


	//   ....[181]....
        /*0c34*/ 	.word	0x000040a0
        /*0c38*/ 	.word	0x000000ff
        /*0c3c*/ 	.word	0x00000000
        /*0c40*/ 	.short	0x010a
        /*0c42*/ 	.byte	0x05
	.zero		1


	//   ....[182]....
        /*0c44*/ 	.word	0x00004130
        /*0c48*/ 	.word	0x000000ff
        /*0c4c*/ 	.word	0x00000000
        /*0c50*/ 	.short	0x010a
        /*0c52*/ 	.byte	0x05
	.zero		1


	//   ....[183]....
        /*0c54*/ 	.word	0x000041c0
        /*0c58*/ 	.word	0x000000ff
        /*0c5c*/ 	.word	0x00000000
        /*0c60*/ 	.short	0x010a
        /*0c62*/ 	.byte	0x05
	.zero		1


	//   ....[184]....
        /*0c64*/ 	.word	0x00004250
        /*0c68*/ 	.word	0x000000ff
        /*0c6c*/ 	.word	0x00000000
        /*0c70*/ 	.short	0x010a
        /*0c72*/ 	.byte	0x05
	.zero		1


	//   ....[185]....
        /*0c74*/ 	.word	0x000042e0
        /*0c78*/ 	.word	0x000000ff
        /*0c7c*/ 	.word	0x00000000
        /*0c80*/ 	.short	0x010a
        /*0c82*/ 	.byte	0x05
	.zero		1


	//   ....[186]....
        /*0c84*/ 	.word	0x00004370
        /*0c88*/ 	.word	0x000000ff
        /*0c8c*/ 	.word	0x00000000
        /*0c90*/ 	.short	0x010a
        /*0c92*/ 	.byte	0x05
	.zero		1


	//   ....[187]....
        /*0c94*/ 	.word	0x00004400
        /*0c98*/ 	.word	0x000000ff
        /*0c9c*/ 	.word	0x00000000
        /*0ca0*/ 	.short	0x010a
        /*0ca2*/ 	.byte	0x05
	.zero		1


	//   ....[188]....
        /*0ca4*/ 	.word	0x00004490
        /*0ca8*/ 	.word	0x000000ff
        /*0cac*/ 	.word	0x00000000
        /*0cb0*/ 	.short	0x010a
        /*0cb2*/ 	.byte	0x05
	.zero		1


	//   ....[189]....
        /*0cb4*/ 	.word	0x00004520
        /*0cb8*/ 	.word	0x000000ff
        /*0cbc*/ 	.word	0x00000000
        /*0cc0*/ 	.short	0x010a
        /*0cc2*/ 	.byte	0x05
	.zero		1


	//   ....[190]....
        /*0cc4*/ 	.word	0x000045b0
        /*0cc8*/ 	.word	0x000000ff
        /*0ccc*/ 	.word	0x00000000
        /*0cd0*/ 	.short	0x010a
        /*0cd2*/ 	.byte	0x05
	.zero		1


	//   ....[191]....
        /*0cd4*/ 	.word	0x00004640
        /*0cd8*/ 	.word	0x000000ff
        /*0cdc*/ 	.word	0x00000000
        /*0ce0*/ 	.short	0x010a
        /*0ce2*/ 	.byte	0x05
	.zero		1


	//   ....[192]....
        /*0ce4*/ 	.word	0x000046e0
        /*0ce8*/ 	.word	0x00000000
        /*0cec*/ 	.word	0x00000000
        /*0cf0*/ 	.short	0x010a
        /*0cf2*/ 	.byte	0xff
	.zero		1


	//   ....[193]....
        /*0cf4*/ 	.word	0x00004800
        /*0cf8*/ 	.word	0x00000000
        /*0cfc*/ 	.word	0x000003e0
        /*0d00*/ 	.short	0x010a
        /*0d02*/ 	.byte	0xff
	.zero		1


	//   ....[194]....
        /*0d04*/ 	.word	0x00004860
        /*0d08*/ 	.word	0x00000004
        /*0d0c*/ 	.word	0x00000000
        /*0d10*/ 	.short	0x0101
        /*0d12*/ 	.byte	0xff
	.zero		1


	//   ....[195]....
        /*0d14*/ 	.word	0x00004880
        /*0d18*/ 	.word	0x000000ff
        /*0d1c*/ 	.word	0x00000390
        /*0d20*/ 	.short	0x010a
        /*0d22*/ 	.byte	0x05
	.zero		1


	//   ....[196]....
        /*0d24*/ 	.word	0x000049a0
        /*0d28*/ 	.word	0x00000000
        /*0d2c*/ 	.word	0x00000380
        /*0d30*/ 	.short	0x010a
        /*0d32*/ 	.byte	0xff
	.zero		1


	//   ....[197]....
        /*0d34*/ 	.word	0x00004ab0
        /*0d38*/ 	.word	0x00000000
        /*0d3c*/ 	.word	0x00000000
        /*0d40*/ 	.short	0x0101
        /*0d42*/ 	.byte	0xff
	.zero		1


	//   ....[198]....
        /*0d44*/ 	.word	0x00004b40
        /*0d48*/ 	.word	0x000000ff
        /*0d4c*/ 	.word	0x00000390
        /*0d50*/ 	.short	0x0106
        /*0d52*/ 	.byte	0x05
	.zero		1


	//   ....[199]....
        /*0d54*/ 	.word	0x00004b60
        /*0d58*/ 	.word	0x000000ff
        /*0d5c*/ 	.word	0x00000390
        /*0d60*/ 	.short	0x010a
        /*0d62*/ 	.byte	0x05
	.zero		1


	//   ....[200]....
        /*0d64*/ 	.word	0x00004bf0
        /*0d68*/ 	.word	0x000000ff
        /*0d6c*/ 	.word	0x00000390
        /*0d70*/ 	.short	0x0106
        /*0d72*/ 	.byte	0x04
	.zero		1


	//   ....[201]....
        /*0d74*/ 	.word	0x00004c30
        /*0d78*/ 	.word	0x00000000
        /*0d7c*/ 	.word	0x00000390
        /*0d80*/ 	.short	0x010a
        /*0d82*/ 	.byte	0xff
	.zero		1


	//   ....[202]....
        /*0d84*/ 	.word	0x00005110
        /*0d88*/ 	.word	0x00000000
        /*0d8c*/ 	.word	0x00000380
        /*0d90*/ 	.short	0x010a
        /*0d92*/ 	.byte	0xff
	.zero		1


	//   ....[203]....
        /*0d94*/ 	.word	0x00005210
        /*0d98*/ 	.word	0x00000003
        /*0d9c*/ 	.word	0x00000000
        /*0da0*/ 	.short	0x0101
        /*0da2*/ 	.byte	0xff
	.zero		1


	//   ....[204]....
        /*0da4*/ 	.word	0x00005220
        /*0da8*/ 	.word	0x000000ff
        /*0dac*/ 	.word	0x00000000
        /*0db0*/ 	.short	0x010a
        /*0db2*/ 	.byte	0x04
	.zero		1


	//   ....[205]....
        /*0db4*/ 	.word	0x00005240
        /*0db8*/ 	.word	0x000000ff
        /*0dbc*/ 	.word	0x000003c0
        /*0dc0*/ 	.short	0x010a
        /*0dc2*/ 	.byte	0x09
	.zero		1


	//   ....[206]....
        /*0dc4*/ 	.word	0x00005380
        /*0dc8*/ 	.word	0x000000ff
        /*0dcc*/ 	.word	0x00000000
        /*0dd0*/ 	.short	0x010a
        /*0dd2*/ 	.byte	0x07
	.zero		1


	//   ....[207]....
        /*0dd4*/ 	.word	0x000054b0
        /*0dd8*/ 	.word	0x000000ff
        /*0ddc*/ 	.word	0x00000000
        /*0de0*/ 	.short	0x010a
        /*0de2*/ 	.byte	0x04
	.zero		1


	//   ....[208]....
        /*0de4*/ 	.word	0x00005660
        /*0de8*/ 	.word	0x000000ff
        /*0dec*/ 	.word	0x00000000
        /*0df0*/ 	.short	0x010a
        /*0df2*/ 	.byte	0x05
	.zero		1


	//   ....[209]....
        /*0df4*/ 	.word	0x000056f0
        /*0df8*/ 	.word	0x000000ff
        /*0dfc*/ 	.word	0x00000000
        /*0e00*/ 	.short	0x010a
        /*0e02*/ 	.byte	0x05
	.zero		1


	//   ....[210]....
        /*0e04*/ 	.word	0x00005780
        /*0e08*/ 	.word	0x000000ff
        /*0e0c*/ 	.word	0x00000000
        /*0e10*/ 	.short	0x010a
        /*0e12*/ 	.byte	0x05
	.zero		1


	//   ....[211]....
        /*0e14*/ 	.word	0x00005810
        /*0e18*/ 	.word	0x000000ff
        /*0e1c*/ 	.word	0x00000000
        /*0e20*/ 	.short	0x010a
        /*0e22*/ 	.byte	0x07
	.zero		1


	//   ....[212]....
        /*0e24*/ 	.word	0x00005c50
        /*0e28*/ 	.word	0x00000000
        /*0e2c*/ 	.word	0x00000380
        /*0e30*/ 	.short	0x010a
        /*0e32*/ 	.byte	0xff
	.zero		1


	//   ....[213]....
        /*0e34*/ 	.word	0x00005d40
        /*0e38*/ 	.word	0x00000000
        /*0e3c*/ 	.word	0x00000000
        /*0e40*/ 	.short	0x0101
        /*0e42*/ 	.byte	0xff
	.zero		1


	//   ....[214]....
        /*0e44*/ 	.word	0x00006060
        /*0e48*/ 	.word	0x000000ff
        /*0e4c*/ 	.word	0x00000378
        /*0e50*/ 	.short	0x010a
        /*0e52*/ 	.byte	0x06
	.zero		1


	//   ....[215]....
        /*0e54*/ 	.word	0x000061e0
        /*0e58*/ 	.word	0x000000ff
        /*0e5c*/ 	.word	0x00000368
        /*0e60*/ 	.short	0x010a
        /*0e62*/ 	.byte	0x06
	.zero		1


	//   ....[216]....
        /*0e64*/ 	.word	0x00006510
        /*0e68*/ 	.word	0x000000ff
        /*0e6c*/ 	.word	0x00000360
        /*0e70*/ 	.short	0x010b
        /*0e72*/ 	.byte	0x06
	.zero		1


	//   ....[217]....
        /*0e74*/ 	.word	0x00006530
        /*0e78*/ 	.word	0x000000ff
        /*0e7c*/ 	.word	0x00000000
        /*0e80*/ 	.short	0x0101
        /*0e82*/ 	.byte	0x25
	.zero		1


	//   ....[218]....
        /*0e84*/ 	.word	0x00006570
        /*0e88*/ 	.word	0x00000000
        /*0e8c*/ 	.word	0x00000368
        /*0e90*/ 	.short	0x010a
        /*0e92*/ 	.byte	0xff
	.zero		1


	//   ....[219]....
        /*0e94*/ 	.word	0x000068d0
        /*0e98*/ 	.word	0x00000000
        /*0e9c*/ 	.word	0x00000380
        /*0ea0*/ 	.short	0x010a
        /*0ea2*/ 	.byte	0xff
	.zero		1


	//   ....[220]....
        /*0ea4*/ 	.word	0x000069e0
        /*0ea8*/ 	.word	0x00000000
        /*0eac*/ 	.word	0x00000000
        /*0eb0*/ 	.short	0x0101
        /*0eb2*/ 	.byte	0xff
	.zero		1


	//   ....[221]....
        /*0eb4*/ 	.word	0x00007390
        /*0eb8*/ 	.word	0x000000ff
        /*0ebc*/ 	.word	0x00000360
        /*0ec0*/ 	.short	0x010a
        /*0ec2*/ 	.byte	0x2b
	.zero		1


	//   ....[222]....
        /*0ec4*/ 	.word	0x000073b0
        /*0ec8*/ 	.word	0x0000005c
        /*0ecc*/ 	.word	0x000003a0
        /*0ed0*/ 	.short	0x010a
        /*0ed2*/ 	.byte	0xff
	.zero		1


	//   ....[223]....
        /*0ed4*/ 	.word	0x00007500
        /*0ed8*/ 	.word	0x000000ff
        /*0edc*/ 	.word	0x00000360
        /*0ee0*/ 	.short	0x010a
        /*0ee2*/ 	.byte	0x2b
	.zero		1


	//   ....[224]....
        /*0ee4*/ 	.word	0x000075e0
        /*0ee8*/ 	.word	0x000000ff
        /*0eec*/ 	.word	0x00000000
        /*0ef0*/ 	.short	0x0101
        /*0ef2*/ 	.byte	0x04
	.zero		1


	//   ....[225]....
        /*0ef4*/ 	.word	0x00007640
        /*0ef8*/ 	.word	0x0000005c
        /*0efc*/ 	.word	0x000003a0
        /*0f00*/ 	.short	0x010a
        /*0f02*/ 	.byte	0xff
	.zero		1


	//   ....[226]....
        /*0f04*/ 	.word	0x000079a0
        /*0f08*/ 	.word	0x000000ff
        /*0f0c*/ 	.word	0x00000000
        /*0f10*/ 	.short	0x0101
        /*0f12*/ 	.byte	0x05
	.zero		1


	//   ....[227]....
        /*0f14*/ 	.word	0x00008310
        /*0f18*/ 	.word	0x00000003
        /*0f1c*/ 	.word	0x000003f0
        /*0f20*/ 	.short	0x010a
        /*0f22*/ 	.byte	0xff
	.zero		1


	//   ....[228]....
        /*0f24*/ 	.word	0x00008370
        /*0f28*/ 	.word	0x00000002
        /*0f2c*/ 	.word	0x000001b0
        /*0f30*/ 	.short	0x010a
        /*0f32*/ 	.byte	0xff
	.zero		1


	//   ....[229]....
        /*0f34*/ 	.word	0x000083d0
        /*0f38*/ 	.word	0x00000002
        /*0f3c*/ 	.word	0x000001b0
        /*0f40*/ 	.short	0x010a
        /*0f42*/ 	.byte	0xff
	.zero		1


	//   ....[230]....
        /*0f44*/ 	.word	0x00008420
        /*0f48*/ 	.word	0x00000002
        /*0f4c*/ 	.word	0x00000380
        /*0f50*/ 	.short	0x010a
        /*0f52*/ 	.byte	0xff
	.zero		1


	//   ....[231]....
        /*0f54*/ 	.word	0x00008480
        /*0f58*/ 	.word	0x00000000
        /*0f5c*/ 	.word	0x00000000
        /*0f60*/ 	.short	0x010a
        /*0f62*/ 	.byte	0xff
	.zero		1


	//   ....[232]....
        /*0f64*/ 	.word	0x000084e0
        /*0f68*/ 	.word	0x00000000
        /*0f6c*/ 	.word	0x00000000
        /*0f70*/ 	.short	0x010a
        /*0f72*/ 	.byte	0xff
	.zero		1


	//   ....[233]....
        /*0f74*/ 	.word	0x00008540
        /*0f78*/ 	.word	0x00000000
        /*0f7c*/ 	.word	0x00000000
        /*0f80*/ 	.short	0x010a
        /*0f82*/ 	.byte	0xff
	.zero		1


	//   ....[234]....
        /*0f84*/ 	.word	0x000085a0
        /*0f88*/ 	.word	0x00000000
        /*0f8c*/ 	.word	0x00000000
        /*0f90*/ 	.short	0x010a
        /*0f92*/ 	.byte	0xff
	.zero		1


	//   ....[235]....
        /*0f94*/ 	.word	0x00008600
        /*0f98*/ 	.word	0x00000000
        /*0f9c*/ 	.word	0x00000000
        /*0fa0*/ 	.short	0x010a
        /*0fa2*/ 	.byte	0xff
	.zero		1


	//   ....[236]....
        /*0fa4*/ 	.word	0x00008660
        /*0fa8*/ 	.word	0x00000000
        /*0fac*/ 	.word	0x00000000
        /*0fb0*/ 	.short	0x010a
        /*0fb2*/ 	.byte	0xff
	.zero		1


	//   ....[237]....
        /*0fb4*/ 	.word	0x000086c0
        /*0fb8*/ 	.word	0x00000000
        /*0fbc*/ 	.word	0x00000000
        /*0fc0*/ 	.short	0x010a
        /*0fc2*/ 	.byte	0xff
	.zero		1


	//   ....[238]....
        /*0fc4*/ 	.word	0x00008720
        /*0fc8*/ 	.word	0x00000000
        /*0fcc*/ 	.word	0x00000000
        /*0fd0*/ 	.short	0x010a
        /*0fd2*/ 	.byte	0xff
	.zero		1


	//   ....[239]....
        /*0fd4*/ 	.word	0x00008780
        /*0fd8*/ 	.word	0x00000000
        /*0fdc*/ 	.word	0x00000000
        /*0fe0*/ 	.short	0x010a
        /*0fe2*/ 	.byte	0xff
	.zero		1


	//   ....[240]....
        /*0fe4*/ 	.word	0x000087e0
        /*0fe8*/ 	.word	0x00000000
        /*0fec*/ 	.word	0x00000000
        /*0ff0*/ 	.short	0x010a
        /*0ff2*/ 	.byte	0xff
	.zero		1


	//   ....[241]....
        /*0ff4*/ 	.word	0x00008840
        /*0ff8*/ 	.word	0x00000000
        /*0ffc*/ 	.word	0x00000000
        /*1000*/ 	.short	0x010a
        /*1002*/ 	.byte	0xff
	.zero		1


	//   ....[242]....
        /*1004*/ 	.word	0x000088a0
        /*1008*/ 	.word	0x00000000
        /*100c*/ 	.word	0x00000000
        /*1010*/ 	.short	0x010a
        /*1012*/ 	.byte	0xff
	.zero		1


	//   ....[243]....
        /*1014*/ 	.word	0x00008900
        /*1018*/ 	.word	0x00000000
        /*101c*/ 	.word	0x00000000
        /*1020*/ 	.short	0x010a
        /*1022*/ 	.byte	0xff
	.zero		1


	//   ....[244]....
        /*1024*/ 	.word	0x00008960
        /*1028*/ 	.word	0x00000000
        /*102c*/ 	.word	0x00000000
        /*1030*/ 	.short	0x010a
        /*1032*/ 	.byte	0xff
	.zero		1


	//   ....[245]....
        /*1034*/ 	.word	0x000089c0
        /*1038*/ 	.word	0x00000000
        /*103c*/ 	.word	0x00000000
        /*1040*/ 	.short	0x010a
        /*1042*/ 	.byte	0xff
	.zero		1


	//   ....[246]....
        /*1044*/ 	.word	0x00008a20
        /*1048*/ 	.word	0x00000000
        /*104c*/ 	.word	0x00000000
        /*1050*/ 	.short	0x010a
        /*1052*/ 	.byte	0xff
	.zero		1


	//   ....[247]....
        /*1054*/ 	.word	0x00008a80
        /*1058*/ 	.word	0x00000000
        /*105c*/ 	.word	0x00000000
        /*1060*/ 	.short	0x010a
        /*1062*/ 	.byte	0xff
	.zero		1


	//   ....[248]....
        /*1064*/ 	.word	0x00008ae0
        /*1068*/ 	.word	0x00000000
        /*106c*/ 	.word	0x00000000
        /*1070*/ 	.short	0x010a
        /*1072*/ 	.byte	0xff
	.zero		1


	//   ....[249]....
        /*1074*/ 	.word	0x00008b40
        /*1078*/ 	.word	0x00000000
        /*107c*/ 	.word	0x00000000
        /*1080*/ 	.short	0x010a
        /*1082*/ 	.byte	0xff
	.zero		1


	//   ....[250]....
        /*1084*/ 	.word	0x00008ba0
        /*1088*/ 	.word	0x00000000
        /*108c*/ 	.word	0x00000000
        /*1090*/ 	.short	0x010a
        /*1092*/ 	.byte	0xff
	.zero		1


	//   ....[251]....
        /*1094*/ 	.word	0x00008c00
        /*1098*/ 	.word	0x00000000
        /*109c*/ 	.word	0x00000000
        /*10a0*/ 	.short	0x010a
        /*10a2*/ 	.byte	0xff
	.zero		1


	//   ....[252]....
        /*10a4*/ 	.word	0x00008c60
        /*10a8*/ 	.word	0x00000000
        /*10ac*/ 	.word	0x00000000
        /*10b0*/ 	.short	0x010a
        /*10b2*/ 	.byte	0xff
	.zero		1


	//   ....[253]....
        /*10b4*/ 	.word	0x00008cc0
        /*10b8*/ 	.word	0x00000000
        /*10bc*/ 	.word	0x00000000
        /*10c0*/ 	.short	0x010a
        /*10c2*/ 	.byte	0xff
	.zero		1


	//   ....[254]....
        /*10c4*/ 	.word	0x00008d20
        /*10c8*/ 	.word	0x00000000
        /*10cc*/ 	.word	0x00000000
        /*10d0*/ 	.short	0x010a
        /*10d2*/ 	.byte	0xff
	.zero		1


	//   ....[255]....
        /*10d4*/ 	.word	0x00008d80
        /*10d8*/ 	.word	0x00000000
        /*10dc*/ 	.word	0x00000000
        /*10e0*/ 	.short	0x010a
        /*10e2*/ 	.byte	0xff
	.zero		1


	//   ....[0]....
        /*10e4*/ 	.word	0x00008de0
        /*10e8*/ 	.word	0x00000000
        /*10ec*/ 	.word	0x00000000
        /*10f0*/ 	.short	0x010a
        /*10f2*/ 	.byte	0xff
	.zero		1


	//   ....[1]....
        /*10f4*/ 	.word	0x00008e40
        /*10f8*/ 	.word	0x00000000
        /*10fc*/ 	.word	0x00000000
        /*1100*/ 	.short	0x010a
        /*1102*/ 	.byte	0xff
	.zero		1


	//   ....[2]....
        /*1104*/ 	.word	0x00008ea0
        /*1108*/ 	.word	0x00000000
        /*110c*/ 	.word	0x00000000
        /*1110*/ 	.short	0x010a
        /*1112*/ 	.byte	0xff
	.zero		1


	//   ....[3]....
        /*1114*/ 	.word	0x00008f00
        /*1118*/ 	.word	0x00000000
        /*111c*/ 	.word	0x00000000
        /*1120*/ 	.short	0x010a
        /*1122*/ 	.byte	0xff
	.zero		1


	//   ....[4]....
        /*1124*/ 	.word	0x00008f60
        /*1128*/ 	.word	0x00000000
        /*112c*/ 	.word	0x00000000
        /*1130*/ 	.short	0x010a
        /*1132*/ 	.byte	0xff
	.zero		1


	//   ....[5]....
        /*1134*/ 	.word	0x00008fc0
        /*1138*/ 	.word	0x00000000
        /*113c*/ 	.word	0x00000000
        /*1140*/ 	.short	0x010a
        /*1142*/ 	.byte	0xff
	.zero		1


	//   ....[6]....
        /*1144*/ 	.word	0x00009020
        /*1148*/ 	.word	0x00000000
        /*114c*/ 	.word	0x00000000
        /*1150*/ 	.short	0x010a
        /*1152*/ 	.byte	0xff
	.zero		1


	//   ....[7]....
        /*1154*/ 	.word	0x00009080
        /*1158*/ 	.word	0x00000000
        /*115c*/ 	.word	0x00000000
        /*1160*/ 	.short	0x010a
        /*1162*/ 	.byte	0xff
	.zero		1


	//   ....[8]....
        /*1164*/ 	.word	0x000090e0
        /*1168*/ 	.word	0x00000000
        /*116c*/ 	.word	0x00000000
        /*1170*/ 	.short	0x010a
        /*1172*/ 	.byte	0xff
	.zero		1


	//   ....[9]....
        /*1174*/ 	.word	0x00009140
        /*1178*/ 	.word	0x00000000
        /*117c*/ 	.word	0x00000000
        /*1180*/ 	.short	0x010a
        /*1182*/ 	.byte	0xff
	.zero		1


	//   ....[10]....
        /*1184*/ 	.word	0x000091a0
        /*1188*/ 	.word	0x00000000
        /*118c*/ 	.word	0x00000000
        /*1190*/ 	.short	0x010a
        /*1192*/ 	.byte	0xff
	.zero		1


	//   ....[11]....
        /*1194*/ 	.word	0x00009200
        /*1198*/ 	.word	0x00000000
        /*119c*/ 	.word	0x00000000
        /*11a0*/ 	.short	0x010a
        /*11a2*/ 	.byte	0xff
	.zero		1


	//   ....[12]....
        /*11a4*/ 	.word	0x00009260
        /*11a8*/ 	.word	0x00000000
        /*11ac*/ 	.word	0x00000000
        /*11b0*/ 	.short	0x010a
        /*11b2*/ 	.byte	0xff
	.zero		1


	//   ....[13]....
        /*11b4*/ 	.word	0x000092c0
        /*11b8*/ 	.word	0x00000000
        /*11bc*/ 	.word	0x00000000
        /*11c0*/ 	.short	0x010a
        /*11c2*/ 	.byte	0xff
	.zero		1


	//   ....[14]....
        /*11c4*/ 	.word	0x00009320
        /*11c8*/ 	.word	0x00000000
        /*11cc*/ 	.word	0x00000000
        /*11d0*/ 	.short	0x010a
        /*11d2*/ 	.byte	0xff
	.zero		1


	//   ....[15]....
        /*11d4*/ 	.word	0x00009380
        /*11d8*/ 	.word	0x00000000
        /*11dc*/ 	.word	0x00000000
        /*11e0*/ 	.short	0x010a
        /*11e2*/ 	.byte	0xff
	.zero		1


	//   ....[16]....
        /*11e4*/ 	.word	0x000093e0
        /*11e8*/ 	.word	0x00000000
        /*11ec*/ 	.word	0x00000000
        /*11f0*/ 	.short	0x010a
        /*11f2*/ 	.byte	0xff
	.zero		1


	//   ....[17]....
        /*11f4*/ 	.word	0x00009440
        /*11f8*/ 	.word	0x00000000
        /*11fc*/ 	.word	0x00000000
        /*1200*/ 	.short	0x010a
        /*1202*/ 	.byte	0xff
	.zero		1


	//   ....[18]....
        /*1204*/ 	.word	0x000094a0
        /*1208*/ 	.word	0x00000000
        /*120c*/ 	.word	0x00000000
        /*1210*/ 	.short	0x010a
        /*1212*/ 	.byte	0xff
	.zero		1


	//   ....[19]....
        /*1214*/ 	.word	0x00009500
        /*1218*/ 	.word	0x00000000
        /*121c*/ 	.word	0x00000000
        /*1220*/ 	.short	0x010a
        /*1222*/ 	.byte	0xff
	.zero		1


	//   ....[20]....
        /*1224*/ 	.word	0x00009560
        /*1228*/ 	.word	0x00000000
        /*122c*/ 	.word	0x00000000
        /*1230*/ 	.short	0x010a
        /*1232*/ 	.byte	0xff
	.zero		1


	//   ....[21]....
        /*1234*/ 	.word	0x000095c0
        /*1238*/ 	.word	0x00000000
        /*123c*/ 	.word	0x00000000
        /*1240*/ 	.short	0x010a
        /*1242*/ 	.byte	0xff
	.zero		1


	//   ....[22]....
        /*1244*/ 	.word	0x00009620
        /*1248*/ 	.word	0x00000000
        /*124c*/ 	.word	0x00000000
        /*1250*/ 	.short	0x010a
        /*1252*/ 	.byte	0xff
	.zero		1


	//   ....[23]....
        /*1254*/ 	.word	0x00009680
        /*1258*/ 	.word	0x00000000
        /*125c*/ 	.word	0x00000000
        /*1260*/ 	.short	0x010a
        /*1262*/ 	.byte	0xff
	.zero		1


	//   ....[24]....
        /*1264*/ 	.word	0x000096e0
        /*1268*/ 	.word	0x00000000
        /*126c*/ 	.word	0x00000000
        /*1270*/ 	.short	0x010a
        /*1272*/ 	.byte	0xff
	.zero		1


	//   ....[25]....
        /*1274*/ 	.word	0x00009740
        /*1278*/ 	.word	0x00000000
        /*127c*/ 	.word	0x00000000
        /*1280*/ 	.short	0x010a
        /*1282*/ 	.byte	0xff
	.zero		1


	//   ....[26]....
        /*1284*/ 	.word	0x000097a0
        /*1288*/ 	.word	0x00000000
        /*128c*/ 	.word	0x00000000
        /*1290*/ 	.short	0x010a
        /*1292*/ 	.byte	0xff
	.zero		1


	//   ....[27]....
        /*1294*/ 	.word	0x00009800
        /*1298*/ 	.word	0x00000000
        /*129c*/ 	.word	0x00000000
        /*12a0*/ 	.short	0x010a
        /*12a2*/ 	.byte	0xff
	.zero		1


	//   ....[28]....
        /*12a4*/ 	.word	0x00009850
        /*12a8*/ 	.word	0x00000000
        /*12ac*/ 	.word	0x000003e0
        /*12b0*/ 	.short	0x010a
        /*12b2*/ 	.byte	0xff
	.zero		1


	//   ....[29]....
        /*12b4*/ 	.word	0x000098b0
        /*12b8*/ 	.word	0x00000000
        /*12bc*/ 	.word	0x00000390
        /*12c0*/ 	.short	0x010a
        /*12c2*/ 	.byte	0xff
	.zero		1


	//   ....[30]....
        /*12c4*/ 	.word	0x00009900
        /*12c8*/ 	.word	0x00000000
        /*12cc*/ 	.word	0x00000380
        /*12d0*/ 	.short	0x010a
        /*12d2*/ 	.byte	0xff
	.zero		1


	//   ....[31]....
        /*12d4*/ 	.word	0x00009960
        /*12d8*/ 	.word	0x00000000
        /*12dc*/ 	.word	0x00000390
        /*12e0*/ 	.short	0x010a
        /*12e2*/ 	.byte	0xff
	.zero		1


	//   ....[32]....
        /*12e4*/ 	.word	0x000099b0
        /*12e8*/ 	.word	0x00000000
        /*12ec*/ 	.word	0x00000380
        /*12f0*/ 	.short	0x010a
        /*12f2*/ 	.byte	0xff
	.zero		1


	//   ....[33]....
        /*12f4*/ 	.word	0x00009a10
        /*12f8*/ 	.word	0x00000003
        /*12fc*/ 	.word	0x000003c0
        /*1300*/ 	.short	0x010a
        /*1302*/ 	.byte	0xff
	.zero		1


	//   ....[34]....
        /*1304*/ 	.word	0x00009a70
        /*1308*/ 	.word	0x00000000
        /*130c*/ 	.word	0x00000000
        /*1310*/ 	.short	0x010a
        /*1312*/ 	.byte	0xff
	.zero		1


	//   ....[35]....
        /*1314*/ 	.word	0x00009ad0
        /*1318*/ 	.word	0x00000000
        /*131c*/ 	.word	0x00000000
        /*1320*/ 	.short	0x010a
        /*1322*/ 	.byte	0xff
	.zero		1


	//   ....[36]....
        /*1324*/ 	.word	0x00009b30
        /*1328*/ 	.word	0x00000000
        /*132c*/ 	.word	0x00000000
        /*1330*/ 	.short	0x010a
        /*1332*/ 	.byte	0xff
	.zero		1


	//   ....[37]....
        /*1334*/ 	.word	0x00009b90
        /*1338*/ 	.word	0x00000000
        /*133c*/ 	.word	0x00000000
        /*1340*/ 	.short	0x010a
        /*1342*/ 	.byte	0xff
	.zero		1


	//   ....[38]....
        /*1344*/ 	.word	0x00009bf0
        /*1348*/ 	.word	0x00000000
        /*134c*/ 	.word	0x00000000
        /*1350*/ 	.short	0x010a
        /*1352*/ 	.byte	0xff
	.zero		1


	//   ....[39]....
        /*1354*/ 	.word	0x00009c40
        /*1358*/ 	.word	0x00000000
        /*135c*/ 	.word	0x00000380
        /*1360*/ 	.short	0x010a
        /*1362*/ 	.byte	0xff
	.zero		1


	//   ....[40]....
        /*1364*/ 	.word	0x00009ca0
        /*1368*/ 	.word	0x00000000
        /*136c*/ 	.word	0x00000378
        /*1370*/ 	.short	0x010a
        /*1372*/ 	.byte	0xff
	.zero		1


	//   ....[41]....
        /*1374*/ 	.word	0x00009d00
        /*1378*/ 	.word	0x00000003
        /*137c*/ 	.word	0x00000368
        /*1380*/ 	.short	0x010a
        /*1382*/ 	.byte	0xff
	.zero		1


	//   ....[42]....
        /*1384*/ 	.word	0x00009d50
        /*1388*/ 	.word	0x00000000
        /*138c*/ 	.word	0x00000380
        /*1390*/ 	.short	0x010a
        /*1392*/ 	.byte	0xff
	.zero		1


	//   ....[43]....
        /*1394*/ 	.word	0x00009db0
        /*1398*/ 	.word	0x00000000
        /*139c*/ 	.word	0x00000360
        /*13a0*/ 	.short	0x010a
        /*13a2*/ 	.byte	0xff
	.zero		1


	//   ....[44]....
        /*13a4*/ 	.word	0x00009e00
        /*13a8*/ 	.word	0x0000005c
        /*13ac*/ 	.word	0x000003a0
        /*13b0*/ 	.short	0x010a
        /*13b2*/ 	.byte	0xff
	.zero		1


	//----- nvinfo : EIATTR_NUM_MBARRIERS
	.align		4
.L_47:
        /*13b4*/ 	.byte	0x03, 0x38
        /*13b6*/ 	.short	0x0080


	//----- nvinfo : EIATTR_EXIT_INSTR_OFFSETS
	.align		4
        /*13b8*/ 	.byte	0x04, 0x1c
        /*13ba*/ 	.short	(.L_49 - .L_48)


	//   ....[0]....
.L_48:
        /*13bc*/ 	.word	0x00004710


	//   ....[1]....
        /*13c0*/ 	.word	0x00004c00


	//   ....[2]....
        /*13c4*/ 	.word	0x00004c60


	//   ....[3]....
        /*13c8*/ 	.word	0x00005a70


	//   ....[4]....
        /*13cc*/ 	.word	0x000065a0


	//   ....[5]....
        /*13d0*/ 	.word	0x000065e0


	//   ....[6]....
        /*13d4*/ 	.word	0x00008300


	//----- nvinfo : EIATTR_MAX_THREADS
	.align		4
.L_49:
        /*13d8*/ 	.byte	0x04, 0x05
        /*13da*/ 	.short	(.L_51 - .L_50)
.L_50:
        /*13dc*/ 	.word	0x00000100
        /*13e0*/ 	.word	0x00000001
        /*13e4*/ 	.word	0x00000001


	//----- nvinfo : EIATTR_CRS_STACK_SIZE
	.align		4
.L_51:
        /*13e8*/ 	.byte	0x04, 0x1e
        /*13ea*/ 	.short	(.L_53 - .L_52)
.L_52:
        /*13ec*/ 	.word	0x00000000


	//----- nvinfo : EIATTR_CBANK_PARAM_SIZE
	.align		4
.L_53:
        /*13f0*/ 	.byte	0x03, 0x19
        /*13f2*/ 	.short	0x0800


	//----- nvinfo : EIATTR_PARAM_CBANK
	.align		4
        /*13f4*/ 	.byte	0x04, 0x0a
        /*13f6*/ 	.short	(.L_55 - .L_54)
	.align		4
.L_54:
        /*13f8*/ 	.word	index@(.nv.constant0._ZN7cutlass13device_kernelINS_4gemm6kernel13GemmUniversalIN4cute5tupleIJiiiiEEENS1_10collective13CollectiveMmaINS1_35MainloopSm100TmaUmmaWarpSpecializedILi54ELi2ELi4ENS5_IJNS4_1CILi1EEESB_SB_EEEEENS5_IJNSA_ILi64EEESE_NSA_ILi32EEEEEEaNS5_IJlSB_lEEEaSH_NS4_8TiledMMAINS4_8MMA_AtomIJNS4_15SM100_MMA_S8_SSIaaiLi64ELi64ELNS4_4UMMA5MajorE0ELSM_0ELNSL_8SaturateE0EEEEEENS4_6LayoutISC_NS5_IJNSA_ILi0EEESR_SR_EEEEENS5_IJNS4_10UnderscoreESU_SU_EEEEENS4_13SM90_TMA_LOADENS4_14ComposedLayoutINS4_7SwizzleILi1ELi4ELi3EEENS4_18smem_ptr_flag_bitsILi8EEENSQ_INS5_IJNSA_ILi8EEESF_EEENS5_IJSF_SB_EEEEEEEvNS4_8identityESX_S17_vS18_EENS_8epilogue10collective18CollectiveEpilogueINS1A_23Sm100TmaWarpSpecializedILi1ELi1ELi32ELb0ELb0EEEJSG_NS5_IJNSQ_ISE_SB_EES1F_EEEaSH_aSH_NS1A_6fusion15FusionCallbacksIS1E_NS1H_17LinearCombinationIaiaiLNS_15FloatRoundStyleE2EEESG_S1G_JEEENS4_5SM1004TMEM4LOAD26SM100_TMEM_LOAD_16dp32b32xESX_NSY_INSZ_ILi2ELi4ELi3EEES12_NSQ_INS5_IJS13_SE_EEENS5_IJSE_SB_EEEEEEENS4_39AutoVectorizingCopyWithAssumedAlignmentILi128EEENS4_14SM90_TMA_STOREES1V_S1X_S1X_EEEvvEEEEvNT_6ParamsE)
        /*13fc*/ 	.short	0x0380
        /*13fe*/ 	.short	0x0800


	//----- nvinfo : EIATTR_SW_WAR
	.align		4
.L_55:
        /*1400*/ 	.byte	0x04, 0x36
        /*1402*/ 	.short	(.L_57 - .L_56)
.L_56:
        /*1404*/ 	.word	0x00000008
.L_57:


//--------------------- .nv.callgraph             --------------------------
	.section	.nv.callgraph,"",@"SHT_CUDA_CALLGRAPH"
	.align	4
	.sectionentsize	8
	.align		4
        /*0000*/ 	.word	0x00000000
	.align		4
        /*0004*/ 	.word	0xffffffff
	.align		4
        /*0008*/ 	.word	index@(_ZN7cutlass13device_kernelINS_4gemm6kernel13GemmUniversalIN4cute5tupleIJiiiiEEENS1_10collective13CollectiveMmaINS1_35MainloopSm100TmaUmmaWarpSpecializedILi54ELi2ELi4ENS5_IJNS4_1CILi1EEESB_SB_EEEEENS5_IJNSA_ILi64EEESE_NSA_ILi32EEEEEEaNS5_IJlSB_lEEEaSH_NS4_8TiledMMAINS4_8MMA_AtomIJNS4_15SM100_MMA_S8_SSIaaiLi64ELi64ELNS4_4UMMA5MajorE0ELSM_0ELNSL_8SaturateE0EEEEEENS4_6LayoutISC_NS5_IJNSA_ILi0EEESR_SR_EEEEENS5_IJNS4_10UnderscoreESU_SU_EEEEENS4_13SM90_TMA_LOADENS4_14ComposedLayoutINS4_7SwizzleILi1ELi4ELi3EEENS4_18smem_ptr_flag_bitsILi8EEENSQ_INS5_IJNSA_ILi8EEESF_EEENS5_IJSF_SB_EEEEEEEvNS4_8identityESX_S17_vS18_EENS_8epilogue10collective18CollectiveEpilogueINS1A_23Sm100TmaWarpSpecializedILi1ELi1ELi32ELb0ELb0EEEJSG_NS5_IJNSQ_ISE_SB_EES1F_EEEaSH_aSH_NS1A_6fusion15FusionCallbacksIS1E_NS1H_17LinearCombinationIaiaiLNS_15FloatRoundStyleE2EEESG_S1G_JEEENS4_5SM1004TMEM4LOAD26SM100_TMEM_LOAD_16dp32b32xESX_NSY_INSZ_ILi2ELi4ELi3EEES12_NSQ_INS5_IJS13_SE_EEENS5_IJSE_SB_EEEEEEENS4_39AutoVectorizingCopyWithAssumedAlignmentILi128EEENS4_14SM90_TMA_STOREES1V_S1X_S1X_EEEvvEEEEvNT_6ParamsE)
	.align		4
        /*000c*/ 	.word	index@(__assertfail)
	.align		4
        /*0010*/ 	.word	0x00000000
	.align		4
        /*0014*/ 	.word	0xfffffffe
	.align		4
        /*0018*/ 	.word	0x00000000
	.align		4
        /*001c*/ 	.word	0xfffffffd
	.align		4
        /*0020*/ 	.word	0x00000000
	.align		4
        /*0024*/ 	.word	0xfffffffc


//--------------------- .nv.constant4             --------------------------
	.section	.nv.constant4,"a",@progbits
	.align	8
	.align		8
.nv.constant4:
        /*0000*/ 	.dword	__assertfail
	.align		8
        /*0008*/ 	.dword	__unnamed_1
	.align		8
        /*0010*/ 	.dword	__unnamed_2
	.align		8
        /*0018*/ 	.dword	_ZN40_INTERNAL_dbd76eff_4_k_cu_28baa1ee_398934cuda3std3__45__cpo5beginE
	.align		8
        /*0020*/ 	.dword	_ZN40_INTERNAL_dbd76eff_4_k_cu_28baa1ee_398934cuda3std3__45__cpo3endE
	.align		8
        /*0028*/ 	.dword	_ZN40_INTERNAL_dbd76eff_4_k_cu_28baa1ee_398934cuda3std3__45__cpo6cbeginE
	.align		8
        /*0030*/ 	.dword	_ZN40_INTERNAL_dbd76eff_4_k_cu_28baa1ee_398934cuda3std3__45__cpo4cendE
	.align		8
        /*0038*/ 	.dword	_ZN40_INTERNAL_dbd76eff_4_k_cu_28baa1ee_398934cuda3std3__442_GLOBAL__N__dbd76eff_4_k_cu_28baa1ee_398936ignoreE
	.align		8
        /*0040*/ 	.dword	_ZN40_INTERNAL_dbd76eff_4_k_cu_28baa1ee_398934cuda3std3__419piecewise_constructE
	.align		8
        /*0048*/ 	.dword	_ZN40_INTERNAL_dbd76eff_4_k_cu_28baa1ee_398934cuda3std3__48in_placeE
	.align		8
        /*0050*/ 	.dword	_ZN40_INTERNAL_dbd76eff_4_k_cu_28baa1ee_398934cuda3std6ranges3__45__cpo4swapE
	.align		8
        /*0058*/ 	.dword	_ZN40_INTERNAL_dbd76eff_4_k_cu_28baa1ee_398934cuda3std6ranges3__45__cpo9iter_moveE
	.align		8
        /*0060*/ 	.dword	_ZN40_INTERNAL_dbd76eff_4_k_cu_28baa1ee_398934cute7productE
	.align		8
        /*0068*/ 	.dword	_ZN40_INTERNAL_dbd76eff_4_k_cu_28baa1ee_398934cute1_E
	.align		8
        /*0070*/ 	.dword	$str$25
	.align		8
        /*0078*/ 	.dword	$str$26
	.align		8
        /*0080*/ 	.dword	$str$27
	.align		8
        /*0088*/ 	.dword	$str$28


//--------------------- .text._ZN7cutlass13device_kernelINS_4gemm6kernel13GemmUniversalIN4cute5tupleIJiiiiEEENS1_10collective13CollectiveMmaINS1_35MainloopSm100TmaUmmaWarpSpecializedILi54ELi2ELi4ENS5_IJNS4_1CILi1EEESB_SB_EEEEENS5_IJNSA_ILi64EEESE_NSA_ILi32EEEEEEaNS5_IJlSB_lEEEaSH_NS4_8TiledMMAINS4_8MMA_AtomIJNS4_15SM100_MMA_S8_SSIaaiLi64ELi64ELNS4_4UMMA5MajorE0ELSM_0ELNSL_8SaturateE0EEEEEENS4_6LayoutISC_NS5_IJNSA_ILi0EEESR_SR_EEEEENS5_IJNS4_10UnderscoreESU_SU_EEEEENS4_13SM90_TMA_LOADENS4_14ComposedLayoutINS4_7SwizzleILi1ELi4ELi3EEENS4_18smem_ptr_flag_bitsILi8EEENSQ_INS5_IJNSA_ILi8EEESF_EEENS5_IJSF_SB_EEEEEEEvNS4_8identityESX_S17_vS18_EENS_8epilogue10collective18CollectiveEpilogueINS1A_23Sm100TmaWarpSpecializedILi1ELi1ELi32ELb0ELb0EEEJSG_NS5_IJNSQ_ISE_SB_EES1F_EEEaSH_aSH_NS1A_6fusion15FusionCallbacksIS1E_NS1H_17LinearCombinationIaiaiLNS_15FloatRoundStyleE2EEESG_S1G_JEEENS4_5SM1004TMEM4LOAD26SM100_TMEM_LOAD_16dp32b32xESX_NSY_INSZ_ILi2ELi4ELi3EEES12_NSQ_INS5_IJS13_SE_EEENS5_IJSE_SB_EEEEEEENS4_39AutoVectorizingCopyWithAssumedAlignmentILi128EEENS4_14SM90_TMA_STOREES1V_S1X_S1X_EEEvvEEEEvNT_6ParamsE --------------------------
	.section	.text._ZN7cutlass13device_kernelINS_4gemm6kernel13GemmUniversalIN4cute5tupleIJiiiiEEENS1_10collective13CollectiveMmaINS1_35MainloopSm100TmaUmmaWarpSpecializedILi54ELi2ELi4ENS5_IJNS4_1CILi1EEESB_SB_EEEEENS5_IJNSA_ILi64EEESE_NSA_ILi32EEEEEEaNS5_IJlSB_lEEEaSH_NS4_8TiledMMAINS4_8MMA_AtomIJNS4_15SM100_MMA_S8_SSIaaiLi64ELi64ELNS4_4UMMA5MajorE0ELSM_0ELNSL_8SaturateE0EEEEEENS4_6LayoutISC_NS5_IJNSA_ILi0EEESR_SR_EEEEENS5_IJNS4_10UnderscoreESU_SU_EEEEENS4_13SM90_TMA_LOADENS4_14ComposedLayoutINS4_7SwizzleILi1ELi4ELi3EEENS4_18smem_ptr_flag_bitsILi8EEENSQ_INS5_IJNSA_ILi8EEESF_EEENS5_IJSF_SB_EEEEEEEvNS4_8identityESX_S17_vS18_EENS_8epilogue10collective18CollectiveEpilogueINS1A_23Sm100TmaWarpSpecializedILi1ELi1ELi32ELb0ELb0EEEJSG_NS5_IJNSQ_ISE_SB_EES1F_EEEaSH_aSH_NS1A_6fusion15FusionCallbacksIS1E_NS1H_17LinearCombinationIaiaiLNS_15FloatRoundStyleE2EEESG_S1G_JEEENS4_5SM1004TMEM4LOAD26SM100_TMEM_LOAD_16dp32b32xESX_NSY_INSZ_ILi2ELi4ELi3EEES12_NSQ_INS5_IJS13_SE_EEENS5_IJSE_SB_EEEEEEENS4_39AutoVectorizingCopyWithAssumedAlignmentILi128EEENS4_14SM90_TMA_STOREES1V_S1X_S1X_EEEvvEEEEvNT_6ParamsE,"ax",@progbits
	.align	128
.text._ZN7cutlass13device_kernelINS_4gemm6kernel13GemmUniversalIN4cute5tupleIJiiiiEEENS1_10collective13CollectiveMmaINS1_35MainloopSm100TmaUmmaWarpSpecializedILi54ELi2ELi4ENS5_IJNS4_1CILi1EEESB_SB_EEEEENS5_IJNSA_ILi64EEESE_NSA_ILi32EEEEEEaNS5_IJlSB_lEEEaSH_NS4_8TiledMMAINS4_8MMA_AtomIJNS4_15SM100_MMA_S8_SSIaaiLi64ELi64ELNS4_4UMMA5MajorE0ELSM_0ELNSL_8SaturateE0EEEEEENS4_6LayoutISC_NS5_IJNSA_ILi0EEESR_SR_EEEEENS5_IJNS4_10UnderscoreESU_SU_EEEEENS4_13SM90_TMA_LOADENS4_14ComposedLayoutINS4_7SwizzleILi1ELi4ELi3EEENS4_18smem_ptr_flag_bitsILi8EEENSQ_INS5_IJNSA_ILi8EEESF_EEENS5_IJSF_SB_EEEEEEEvNS4_8identityESX_S17_vS18_EENS_8epilogue10collective18CollectiveEpilogueINS1A_23Sm100TmaWarpSpecializedILi1ELi1ELi32ELb0ELb0EEEJSG_NS5_IJNSQ_ISE_SB_EES1F_EEEaSH_aSH_NS1A_6fusion15FusionCallbacksIS1E_NS1H_17LinearCombinationIaiaiLNS_15FloatRoundStyleE2EEESG_S1G_JEEENS4_5SM1004TMEM4LOAD26SM100_TMEM_LOAD_16dp32b32xESX_NSY_INSZ_ILi2ELi4ELi3EEES12_NSQ_INS5_IJS13_SE_EEENS5_IJSE_SB_EEEEEEENS4_39AutoVectorizingCopyWithAssumedAlignmentILi128EEENS4_14SM90_TMA_STOREES1V_S1X_S1X_EEEvvEEEEvNT_6ParamsE:
        .type           _ZN7cutlass13device_kernelINS_4gemm6kernel13GemmUniversalIN4cute5tupleIJiiiiEEENS1_10collective13CollectiveMmaINS1_35MainloopSm100TmaUmmaWarpSpecializedILi54ELi2ELi4ENS5_IJNS4_1CILi1EEESB_SB_EEEEENS5_IJNSA_ILi64EEESE_NSA_ILi32EEEEEEaNS5_IJlSB_lEEEaSH_NS4_8TiledMMAINS4_8MMA_AtomIJNS4_15SM100_MMA_S8_SSIaaiLi64ELi64ELNS4_4UMMA5MajorE0ELSM_0ELNSL_8SaturateE0EEEEEENS4_6LayoutISC_NS5_IJNSA_ILi0EEESR_SR_EEEEENS5_IJNS4_10UnderscoreESU_SU_EEEEENS4_13SM90_TMA_LOADENS4_14ComposedLayoutINS4_7SwizzleILi1ELi4ELi3EEENS4_18smem_ptr_flag_bitsILi8EEENSQ_INS5_IJNSA_ILi8EEESF_EEENS5_IJSF_SB_EEEEEEEvNS4_8identityESX_S17_vS18_EENS_8epilogue10collective18CollectiveEpilogueINS1A_23Sm100TmaWarpSpecializedILi1ELi1ELi32ELb0ELb0EEEJSG_NS5_IJNSQ_ISE_SB_EES1F_EEEaSH_aSH_NS1A_6fusion15FusionCallbacksIS1E_NS1H_17LinearCombinationIaiaiLNS_15FloatRoundStyleE2EEESG_S1G_JEEENS4_5SM1004TMEM4LOAD26SM100_TMEM_LOAD_16dp32b32xESX_NSY_INSZ_ILi2ELi4ELi3EEES12_NSQ_INS5_IJS13_SE_EEENS5_IJSE_SB_EEEEEEENS4_39AutoVectorizingCopyWithAssumedAlignmentILi128EEENS4_14SM90_TMA_STOREES1V_S1X_S1X_EEEvvEEEEvNT_6ParamsE,@function
        .size           _ZN7cutlass13device_kernelINS_4gemm6kernel13GemmUniversalIN4cute5tupleIJiiiiEEENS1_10collective13CollectiveMmaINS1_35MainloopSm100TmaUmmaWarpSpecializedILi54ELi2ELi4ENS5_IJNS4_1CILi1EEESB_SB_EEEEENS5_IJNSA_ILi64EEESE_NSA_ILi32EEEEEEaNS5_IJlSB_lEEEaSH_NS4_8TiledMMAINS4_8MMA_AtomIJNS4_15SM100_MMA_S8_SSIaaiLi64ELi64ELNS4_4UMMA5MajorE0ELSM_0ELNSL_8SaturateE0EEEEEENS4_6LayoutISC_NS5_IJNSA_ILi0EEESR_SR_EEEEENS5_IJNS4_10UnderscoreESU_SU_EEEEENS4_13SM90_TMA_LOADENS4_14ComposedLayoutINS4_7SwizzleILi1ELi4ELi3EEENS4_18smem_ptr_flag_bitsILi8EEENSQ_INS5_IJNSA_ILi8EEESF_EEENS5_IJSF_SB_EEEEEEEvNS4_8identityESX_S17_vS18_EENS_8epilogue10collective18CollectiveEpilogueINS1A_23Sm100TmaWarpSpecializedILi1ELi1ELi32ELb0ELb0EEEJSG_NS5_IJNSQ_ISE_SB_EES1F_EEEaSH_aSH_NS1A_6fusion15FusionCallbacksIS1E_NS1H_17LinearCombinationIaiaiLNS_15FloatRoundStyleE2EEESG_S1G_JEEENS4_5SM1004TMEM4LOAD26SM100_TMEM_LOAD_16dp32b32xESX_NSY_INSZ_ILi2ELi4ELi3EEES12_NSQ_INS5_IJS13_SE_EEENS5_IJSE_SB_EEEEEEENS4_39AutoVectorizingCopyWithAssumedAlignmentILi128EEENS4_14SM90_TMA_STOREES1V_S1X_S1X_EEEvvEEEEvNT_6ParamsE,(.L_x_279 - _ZN7cutlass13device_kernelINS_4gemm6kernel13GemmUniversalIN4cute5tupleIJiiiiEEENS1_10collective13CollectiveMmaINS1_35MainloopSm100TmaUmmaWarpSpecializedILi54ELi2ELi4ENS5_IJNS4_1CILi1EEESB_SB_EEEEENS5_IJNSA_ILi64EEESE_NSA_ILi32EEEEEEaNS5_IJlSB_lEEEaSH_NS4_8TiledMMAINS4_8MMA_AtomIJNS4_15SM100_MMA_S8_SSIaaiLi64ELi64ELNS4_4UMMA5MajorE0ELSM_0ELNSL_8SaturateE0EEEEEENS4_6LayoutISC_NS5_IJNSA_ILi0EEESR_SR_EEEEENS5_IJNS4_10UnderscoreESU_SU_EEEEENS4_13SM90_TMA_LOADENS4_14ComposedLayoutINS4_7SwizzleILi1ELi4ELi3EEENS4_18smem_ptr_flag_bitsILi8EEENSQ_INS5_IJNSA_ILi8EEESF_EEENS5_IJSF_SB_EEEEEEEvNS4_8identityESX_S17_vS18_EENS_8epilogue10collective18CollectiveEpilogueINS1A_23Sm100TmaWarpSpecializedILi1ELi1ELi32ELb0ELb0EEEJSG_NS5_IJNSQ_ISE_SB_EES1F_EEEaSH_aSH_NS1A_6fusion15FusionCallbacksIS1E_NS1H_17LinearCombinationIaiaiLNS_15FloatRoundStyleE2EEESG_S1G_JEEENS4_5SM1004TMEM4LOAD26SM100_TMEM_LOAD_16dp32b32xESX_NSY_INSZ_ILi2ELi4ELi3EEES12_NSQ_INS5_IJS13_SE_EEENS5_IJSE_SB_EEEEEEENS4_39AutoVectorizingCopyWithAssumedAlignmentILi128EEENS4_14SM90_TMA_STOREES1V_S1X_S1X_EEEvvEEEEvNT_6ParamsE)
        .other          _ZN7cutlass13device_kernelINS_4gemm6kernel13GemmUniversalIN4cute5tupleIJiiiiEEENS1_10collective13CollectiveMmaINS1_35MainloopSm100TmaUmmaWarpSpecializedILi54ELi2ELi4ENS5_IJNS4_1CILi1EEESB_SB_EEEEENS5_IJNSA_ILi64EEESE_NSA_ILi32EEEEEEaNS5_IJlSB_lEEEaSH_NS4_8TiledMMAINS4_8MMA_AtomIJNS4_15SM100_MMA_S8_SSIaaiLi64ELi64ELNS4_4UMMA5MajorE0ELSM_0ELNSL_8SaturateE0EEEEEENS4_6LayoutISC_NS5_IJNSA_ILi0EEESR_SR_EEEEENS5_IJNS4_10UnderscoreESU_SU_EEEEENS4_13SM90_TMA_LOADENS4_14ComposedLayoutINS4_7SwizzleILi1ELi4ELi3EEENS4_18smem_ptr_flag_bitsILi8EEENSQ_INS5_IJNSA_ILi8EEESF_EEENS5_IJSF_SB_EEEEEEEvNS4_8identityESX_S17_vS18_EENS_8epilogue10collective18CollectiveEpilogueINS1A_23Sm100TmaWarpSpecializedILi1ELi1ELi32ELb0ELb0EEEJSG_NS5_IJNSQ_ISE_SB_EES1F_EEEaSH_aSH_NS1A_6fusion15FusionCallbacksIS1E_NS1H_17LinearCombinationIaiaiLNS_15FloatRoundStyleE2EEESG_S1G_JEEENS4_5SM1004TMEM4LOAD26SM100_TMEM_LOAD_16dp32b32xESX_NSY_INSZ_ILi2ELi4ELi3EEES12_NSQ_INS5_IJS13_SE_EEENS5_IJSE_SB_EEEEEEENS4_39AutoVectorizingCopyWithAssumedAlignmentILi128EEENS4_14SM90_TMA_STOREES1V_S1X_S1X_EEEvvEEEEvNT_6ParamsE,@"STO_CUDA_ENTRY STV_DEFAULT"
_ZN7cutlass13device_kernelINS_4gemm6kernel13GemmUniversalIN4cute5tupleIJiiiiEEENS1_10collective13CollectiveMmaINS1_35MainloopSm100TmaUmmaWarpSpecializedILi54ELi2ELi4ENS5_IJNS4_1CILi1EEESB_SB_EEEEENS5_IJNSA_ILi64EEESE_NSA_ILi32EEEEEEaNS5_IJlSB_lEEEaSH_NS4_8TiledMMAINS4_8MMA_AtomIJNS4_15SM100_MMA_S8_SSIaaiLi64ELi64ELNS4_4UMMA5MajorE0ELSM_0ELNSL_8SaturateE0EEEEEENS4_6LayoutISC_NS5_IJNSA_ILi0EEESR_SR_EEEEENS5_IJNS4_10UnderscoreESU_SU_EEEEENS4_13SM90_TMA_LOADENS4_14ComposedLayoutINS4_7SwizzleILi1ELi4ELi3EEENS4_18smem_ptr_flag_bitsILi8EEENSQ_INS5_IJNSA_ILi8EEESF_EEENS5_IJSF_SB_EEEEEEEvNS4_8identityESX_S17_vS18_EENS_8epilogue10collective18CollectiveEpilogueINS1A_23Sm100TmaWarpSpecializedILi1ELi1ELi32ELb0ELb0EEEJSG_NS5_IJNSQ_ISE_SB_EES1F_EEEaSH_aSH_NS1A_6fusion15FusionCallbacksIS1E_NS1H_17LinearCombinationIaiaiLNS_15FloatRoundStyleE2EEESG_S1G_JEEENS4_5SM1004TMEM4LOAD26SM100_TMEM_LOAD_16dp32b32xESX_NSY_INSZ_ILi2ELi4ELi3EEES12_NSQ_INS5_IJS13_SE_EEENS5_IJSE_SB_EEEEEEENS4_39AutoVectorizingCopyWithAssumedAlignmentILi128EEENS4_14SM90_TMA_STOREES1V_S1X_S1X_EEEvvEEEEvNT_6ParamsE:
[----:B------:R-:W1:Y:S01]  /*0000*/  LDC R1, c[0x0][0x37c] ;  /* 0x0000df00ff017b82 */ /* 0x000e620000000800 */
[----:B------:R-:W2:Y:S01]  /*0010*/  S2R R103, SR_TID.X ;  /* 0x0000000000677919 */ /* 0x000ea20000002100 */
[----:B------:R-:W3:Y:S01]  /*0020*/  LDCU.64 UR4, c[0x0][0x890] ;  /* 0x00011200ff0477ac */ /* 0x000ee20008000a00 */
[----:B------:R-:W-:Y:S02]  /*0030*/  PRMT R98, RZ, 0x7610, R98 ;  /* 0x00007610ff627816 */ /* 0x000fe40000000062 */
[----:B------:R-:W-:Y:S01]  /*0040*/  ELECT P5, URZ, PT ;  /* 0x0000000000ff782f */ /* 0x000fe200038a0000 */
[----:B------:R-:W4:Y:S01]  /*0050*/  LDCU.64 UR40, c[0x0][0x358] ;  /* 0x00006b00ff2877ac */ /* 0x000f220008000a00 */
[----:B---3--:R-:W-:-:S04]  /*0060*/  UISETP.NE.U32.AND UP0, UPT, UR4, URZ, UPT ;  /* 0x000000ff0400728c */ /* 0x008fc8000bf05070 */
[----:B------:R-:W-:Y:S01]  /*0070*/  UISETP.NE.AND.EX UP0, UPT, UR5, URZ, UPT, UP0 ;  /* 0x000000ff0500728c */ /* 0x000fe2000bf05300 */
[----:B--2---:R-:W-:-:S05]  /*0080*/  SHF.R.U32.HI R106, RZ, 0x5, R103 ;  /* 0x00000005ff6a7819 */ /* 0x004fca0000011667 */
[----:B------:R-:W2:Y:S02]  /*0090*/  SHFL.IDX PT, R0, R106, RZ, 0x1f ;  /* 0x00001fff6a007589 */ /* 0x000ea400000e0000 */
[----:B--2---:R-:W-:Y:S01]  /*00a0*/  R2UR UR8, R0 ;  /* 0x00000000000872ca */ /* 0x004fe200000e0000 */
[----:B-1--4-:R-:W-:-:S14]  /*00b0*/  BRA.U UP0, `(.L_x_0) ;  /* 0x00000001002c7547 */ /* 0x012fdc000b800000 */
[----:B------:R-:W1:Y:S02]  /*00c0*/  LDCU.64 UR6, c[0x0][0x888] ;  /* 0x00011100ff0677ac */ /* 0x000e640008000a00 */
[----:B-1----:R-:W-:-:S04]  /*00d0*/  UISETP.NE.U32.AND UP0, UPT, UR6, URZ, UPT ;  /* 0x000000ff0600728c */ /* 0x002fc8000bf05070 */
[----:B------:R-:W-:-:S09]  /*00e0*/  UISETP.NE.AND.EX UP0, UPT, UR7, URZ, UPT, UP0 ;  /* 0x000000ff0700728c */ /* 0x000fd2000bf05300 */
[----:B------:R-:W-:Y:S05]  /*00f0*/  BRA.U !UP0, `(.L_x_1) ;  /* 0x0000000108107547 */ /* 0x000fea000b800000 */
[----:B------:R-:W1:Y:S02]  /*0100*/  LDC.64 R48, c[0x0][0x888] ;  /* 0x00022200ff307b82 */ /* 0x000e640000000a00 */
[----:B-1----:R1:W5:Y:S01]  /*0110*/  LDG.E R48, desc[UR40][R48.64] ;  /* 0x0000002830307981 */ /* 0x002362000c1e1900 */
[----:B------:R-:W-:Y:S01]  /*0120*/  HFMA2 R98, -RZ, RZ, 0, 5.9604644775390625e-08 ;  /* 0x00000001ff627431 */ /* 0x000fe200000001ff */
[----:B------:R-:W-:Y:S05]  /*0130*/  BRA `(.L_x_0) ;  /* 0x00000000000c7947 */ /* 0x000fea0003800000 */
.L_x_1:
[----:B------:R-:W1:Y:S01]  /*0140*/  LDCU UR6, c[0x0][0x880] ;  /* 0x00011000ff0677ac */ /* 0x000e620008000800 */
[----:B------:R-:W-:Y:S01]  /*0150*/  HFMA2 R98, -RZ, RZ, 0, 5.9604644775390625e-08 ;  /* 0x00000001ff627431 */ /* 0x000fe200000001ff */
[----:B-1----:R-:W-:-:S07]  /*0160*/  MOV R48, UR6 ;  /* 0x0000000600307c02 */ /* 0x002fce0008000f00 */
.L_x_0:
[----:B------:R-:W2:Y:S02]  /*0170*/  LDCU.64 UR6, c[0x0][0x8b0] ;  /* 0x00011600ff0677ac */ /* 0x000ea40008000a00 */
[----:B--2---:R-:W-:-:S04]  /*0180*/  UISETP.NE.U32.AND UP0, UPT, UR6, URZ, UPT ;  /* 0x000000ff0600728c */ /* 0x004fc8000bf05070 */
[----:B------:R-:W-:-:S09]  /*0190*/  UISETP.NE.AND.EX UP0, UPT, UR7, URZ, UPT, UP0 ;  /* 0x000000ff0700728c */ /* 0x000fd2000bf05300 */
[----:B------:R-:W-:Y:S05]  /*01a0*/  BRA.U UP0, `(.L_x_2) ;  /* 0x0000000100247547 */ /* 0x000fea000b800000 */
[----:B------:R-:W2:Y:S02]  /*01b0*/  LDCU.64 UR6, c[0x0][0x8a8] ;  /* 0x00011500ff0677ac */ /* 0x000ea40008000a00 */
[----:B--2---:R-:W-:-:S04]  /*01c0*/  UISETP.NE.U32.AND UP0, UPT, UR6, URZ, UPT ;  /* 0x000000ff0600728c */ /* 0x004fc8000bf05070 */
[----:B------:R-:W-:-:S09]  /*01d0*/  UISETP.NE.AND.EX UP0, UPT, UR7, URZ, UPT, UP0 ;  /* 0x000000ff0700728c */ /* 0x000fd2000bf05300 */
[----:B------:R-:W-:Y:S05]  /*01e0*/  BRA.U !UP0, `(.L_x_3) ;  /* 0x00000001080c7547 */ /* 0x000fea000b800000 */
[----:B------:R-:W2:Y:S02]  /*01f0*/  LDC.64 R2, c[0x0][0x8a8] ;  /* 0x00022a00ff027b82 */ /* 0x000ea40000000a00 */
[----:B--2---:R2:W5:Y:S01]  /*0200*/  LDG.E R47, desc[UR40][R2.64] ;  /* 0x00000028022f7981 */ /* 0x004562000c1e1900 */
[----:B------:R-:W-:Y:S05]  /*0210*/  BRA `(.L_x_2) ;  /* 0x0000000000087947 */ /* 0x000fea0003800000 */
.L_x_3:
[----:B------:R-:W2:Y:S02]  /*0220*/  LDCU UR6, c[0x0][0x8a0] ;  /* 0x00011400ff0677ac */ /* 0x000ea40008000800 */
[----:B--2---:R-:W-:Y:S02]  /*0230*/  MOV R47, UR6 ;  /* 0x00000006002f7c02 */ /* 0x004fe40008000f00 */
.L_x_2:
[----:B------:R-:W-:Y:S01]  /*0240*/  IMAD.U32 R0, RZ, RZ, UR8 ;  /* 0x00000008ff007e24 */ /* 0x000fe2000f8e00ff */
[----:B------:R-:W-:Y:S04]  /*0250*/  BSSY.RECONVERGENT B0, `(.L_x_4) ;  /* 0x000000c000007945 */ /* 0x000fe80003800200 */
[C---:B------:R-:W-:Y:S02]  /*0260*/  ISETP.NE.OR P1, PT, R0.reuse, 0x1, !P5 ;  /* 0x000000010000780c */ /* 0x040fe40006f25670 */
[----:B------:R-:W-:-:S11]  /*0270*/  ISETP.NE.OR P0, PT, R0, 0x3, !P5 ;  /* 0x000000030000780c */ /* 0x000fd60006f05670 */
[----:B------:R-:W-:Y:S05]  /*0280*/  @P1 BRA `(.L_x_5) ;  /* 0x0000000000201947 */ /* 0x000fea0003800000 */
[----:B------:R-:W3:Y:S02]  /*0290*/  LDCU.64 UR6, c[0x0][0x348] ;  /* 0x00006900ff0677ac */ /* 0x000ee40008000a00 */
[----:B---3--:R-:W-:Y:S02]  /*02a0*/  UIADD3 UR10, UP1, UPT, UR6, 0x80, URZ ;  /* 0x00000080060a7890 */ /* 0x008fe4000ff3e0ff */
[----:B------:R-:W-:Y:S02]  /*02b0*/  UIADD3 UR6, UP0, UPT, UR6, 0x180, URZ ;  /* 0x0000018006067890 */ /* 0x000fe4000ff1e0ff */
[----:B------:R-:W-:Y:S02]  /*02c0*/  UIADD3.X UR11, UPT, UPT, URZ, UR7, URZ, UP1, !UPT ;  /* 0x00000007ff0b7290 */ /* 0x000fe40008ffe4ff */
[----:B------:R-:W-:-:S07]  /*02d0*/  UIADD3.X UR7, UPT, UPT, URZ, UR7, URZ, UP0, !UPT ;  /* 0x00000007ff077290 */ /* 0x000fce00087fe4ff */
[----:B------:R3:W-:Y:S02]  /*02e0*/  UTMACCTL.PF [UR10] ;  /* 0x000000000a0079b9 */ /* 0x0007e40008040000 */
[----:B------:R3:W-:Y:S02]  /*02f0*/  UTMACCTL.PF [UR6] ;  /* 0x00000000060079b9 */ /* 0x0007e40008040000 */
[----:B---3--:R-:W-:Y:S01]  /*0300*/  NOP ;  /* 0x0000000000007918 */ /* 0x008fe20000000000 */
.L_x_5:
[----:B------:R-:W-:Y:S05]  /*0310*/  BSYNC.RECONVERGENT B0 ;  /* 0x0000000000007941 */ /* 0x000fea0003800200 */
.L_x_4:
[----:B------:R-:W-:Y:S04]  /*0320*/  BSSY.RECONVERGENT B0, `(.L_x_6) ;  /* 0x000000a000007945 */ /* 0x000fe80003800200 */
        /* <DEDUP_REMOVED lines=9> */
.L_x_7:
[----:B------:R-:W-:Y:S05]  /*03c0*/  BSYNC.RECONVERGENT B0 ;  /* 0x0000000000007941 */ /* 0x000fea0003800200 */
.L_x_6:
[----:B------:R-:W3:Y:S01]  /*03d0*/  LDCU.64 UR6, c[0x0][0x888] ;  /* 0x00011100ff0677ac */ /* 0x000ee20008000a00 */
[----:B------:R-:W-:Y:S02]  /*03e0*/  UISETP.EQ.U32.AND UP1, UPT, UR4, URZ, UPT ;  /* 0x000000ff0400728c */ /* 0x000fe4000bf22070 */
[----:B------:R-:W-:Y:S02]  /*03f0*/  UPLOP3.LUT UP2, UPT, UPT, UPT, UPT, 0x80, 0x8 ;  /* 0x000000000008789c */ /* 0x000fe40003f4f070 */
[----:B---3--:R-:W-:-:S04]  /*0400*/  UISETP.NE.U32.AND UP0, UPT, UR6, URZ, UPT ;  /* 0x000000ff0600728c */ /* 0x008fc8000bf05070 */
[----:B------:R-:W-:-:S04]  /*0410*/  UISETP.NE.AND.EX UP0, UPT, UR7, URZ, UPT, UP0 ;  /* 0x000000ff0700728c */ /* 0x000fc8000bf05300 */
[----:B------:R-:W-:-:S04]  /*0420*/  UISETP.EQ.OR.EX UP3, UPT, UR5, URZ, !UP0, UP1 ;  /* 0x000000ff0500728c */ /* 0x000fc8000c762710 */
[----:B------:R-:W-:-:S05]  /*0430*/  UP2UR UR44, UPR, URZ, 0x8 ;  /* 0x00000008ff2c7883 */ /* 0x000fca0008000000 */
[----:B------:R-:W-:Y:S07]  /*0440*/  BRA.U !UP3, `(.L_x_8) ;  /* 0x000000010b207547 */ /* 0x000fee000b800000 */
[----:B-----5:R-:W-:Y:S01]  /*0450*/  R2UR UR6, R48 ;  /* 0x00000000300672ca */ /* 0x020fe200000e0000 */
[----:B------:R-:W-:Y:S02]  /*0460*/  UISETP.NE.U32.AND UP2, UPT, UR4, URZ, UPT ;  /* 0x000000ff0400728c */ /* 0x000fe4000bf45070 */
[----:B------:R-:W-:Y:S02]  /*0470*/  USEL UR4, URZ, 0xffffffff, UP0 ;  /* 0xffffffffff047887 */ /* 0x000fe40008000000 */
[----:B------:R-:W-:-:S08]  /*0480*/  UISETP.NE.AND.EX UP2, UPT, UR5, URZ, UPT, UP2 ;  /* 0x000000ff0500728c */ /* 0x000fd0000bf45320 */
[----:B------:R-:W-:-:S04]  /*0490*/  UISETP.NE.AND UP1, UPT, UR6, URZ, UPT ;  /* 0x000000ff0600728c */ /* 0x000fc8000bf25270 */
[----:B------:R-:W-:-:S04]  /*04a0*/  @!UP2 USEL UR4, URZ, 0xffffffff, UP1 ;  /* 0xffffffffff04a887 */ /* 0x000fc80008800000 */
[----:B------:R-:W-:-:S04]  /*04b0*/  ULOP3.LUT UR4, UR4, 0x1, URZ, 0xc0, !UPT ;  /* 0x0000000104047892 */ /* 0x000fc8000f8ec0ff */
[----:B------:R-:W-:-:S11]  /*04c0*/  UISETP.NE.U32.AND UP2, UPT, UR4, 0x1, UPT ;  /* 0x000000010400788c */ /* 0x000fd6000bf45070 */
.L_x_8:
[----:B--2---:R-:W2:Y:S01]  /*04d0*/  SHFL.IDX PT, R2, R106, RZ, 0x1f ;  /* 0x00001fff6a027589 */ /* 0x004ea200000e0000 */
[----:B------:R-:W-:-:S04]  /*04e0*/  UISETP.NE.AND UP1, UPT, UR8, 0x2, UPT ;  /* 0x000000020800788c */ /* 0x000fc8000bf25270 */
[----:B------:R-:W-:Y:S01]  /*04f0*/  USEL UR13, URZ, 0x1, UP1 ;  /* 0x00000001ff0d7887 */ /* 0x000fe20008800000 */
[----:B--2---:R-:W-:-:S13]  /*0500*/  ISETP.NE.AND P0, PT, R2, RZ, PT ;  /* 0x000000ff0200720c */ /* 0x004fda0003f05270 */
[----:B------:R-:W-:Y:S05]  /*0510*/  @P0 BRA `(.L_x_9) ;  /* 0x0000000400e40947 */ /* 0x000fea0003800000 */
[----:B------:R-:W-:Y:S01]  /*0520*/  ELECT P0, URZ, PT ;  /* 0x0000000000ff782f */ /* 0x000fe20003800000 */
[----:B------:R-:W-:-:S12]  /*0530*/  BSSY.RECONVERGENT B0, `(.L_x_9) ;  /* 0x0000077000007945 */ /* 0x000fd80003800200 */
[----:B------:R-:W-:Y:S05]  /*0540*/  @!P0 BRA `(.L_x_10) ;  /* 0x0000000400d48947 */ /* 0x000fea0003800000 */
[----:B------:R-:W2:Y:S01]  /*0550*/  S2UR UR5, SR_CgaCtaId ;  /* 0x00000000000579c3 */ /* 0x000ea20000008800 */
[----:B------:R-:W-:Y:S01]  /*0560*/  UMOV UR6, 0x400 ;  /* 0x0000040000067882 */ /* 0x000fe20000000000 */
[----:B------:R-:W-:Y:S01]  /*0570*/  UMOV UR4, 0x1 ;  /* 0x0000000100047882 */ /* 0x000fe20000000000 */
[----:B--2---:R-:W-:Y:S02]  /*0580*/  ULEA UR5, UR5, UR6, 0x18 ;  /* 0x0000000605057291 */ /* 0x004fe4000f8ec0ff */
[----:B------:R-:W-:-:S04]  /*0590*/  UIADD3 UR6, UPT, UPT, -UR4, 0x100000, URZ ;  /* 0x0010000004067890 */ /* 0x000fc8000fffe1ff */
[----:B------:R-:W-:Y:S02]  /*05a0*/  USHF.L.U32 UR7, UR6, 0xb, URZ ;  /* 0x0000000b06077899 */ /* 0x000fe400080006ff */
[----:B------:R-:W-:Y:S01]  /*05b0*/  USHF.L.U32 UR6, UR6, 0x1, URZ ;  /* 0x0000000106067899 */ /* 0x000fe200080006ff */
[----:B------:R-:W2:Y:S11]  /*05c0*/  FENCE.VIEW.ASYNC.S ;  /* 0x00000000000073c6 */ /* 0x000eb60000000000 */
[----:B--2---:R2:W3:Y:S01]  /*05d0*/  SYNCS.EXCH.64 URZ, [UR5], UR6 ;  /* 0x0000000605ff75b2 */ /* 0x0044e20008000100 */
[----:B------:R2:W4:Y:S01]  /*05e0*/  SYNCS.EXCH.64 URZ, [UR5+0x1b0], UR6 ;  /* 0x0001b00605ff75b2 */ /* 0x0005220008000100 */
[----:B------:R2:W1:Y:S01]  /*05f0*/  SYNCS.EXCH.64 URZ, [UR5+0x8], UR6 ;  /* 0x0000080605ff75b2 */ /* 0x0004620008000100 */
        /* <DEDUP_REMOVED lines=104> */
[----:B------:R2:W1:Y:S02]  /*0c80*/  SYNCS.EXCH.64 URZ, [UR5+0x358], UR6 ;  /* 0x0003580605ff75b2 */ /* 0x0004640008000100 */
[----:B--234-:R-:W-:Y:S01]  /*0c90*/  NOP ;  /* 0x0000000000007918 */ /* 0x01cfe20000000000 */
.L_x_10:
[----:B------:R-:W-:Y:S05]  /*0ca0*/  BSYNC.RECONVERGENT B0 ;  /* 0x0000000000007941 */ /* 0x000fea0003800200 */
.L_x_9:
[----:B------:R-:W2:Y:S01]  /*0cb0*/  SHFL.IDX PT, R2, R106, RZ, 0x1f ;  /* 0x00001fff6a027589 */ /* 0x000ea200000e0000 */
[----:B------:R-:W-:Y:S01]  /*0cc0*/  NOP ;  /* 0x0000000000007918 */ /* 0x000fe20000000000 */
[----:B--2---:R-:W-:-:S13]  /*0cd0*/  ISETP.NE.AND P0, PT, R2, 0x1, PT ;  /* 0x000000010200780c */ /* 0x004fda0003f05270 */
[----:B------:R-:W-:Y:S05]  /*0ce0*/  @P0 BRA `(.L_x_11) ;  /* 0x0000000000400947 */ /* 0x000fea0003800000 */
[----:B------:R-:W2:Y:S01]  /*0cf0*/  S2UR UR6, SR_CgaCtaId ;  /* 0x00000000000679c3 */ /* 0x000ea20000008800 */
[----:B------:R-:W-:Y:S01]  /*0d00*/  UMOV UR7, 0x400 ;  /* 0x0000040000077882 */ /* 0x000fe20000000000 */
[----:B------:R-:W-:Y:S01]  /*0d10*/  UMOV UR5, 0x20 ;  /* 0x0000002000057882 */ /* 0x000fe20000000000 */
[----:B------:R-:W-:Y:S01]  /*0d20*/  UMOV UR4, 0x80 ;  /* 0x0000008000047882 */ /* 0x000fe20000000000 */
[----:B------:R-:W-:-:S04]  /*0d30*/  UIADD3 UR10, UPT, UPT, -UR5, 0x100000, URZ ;  /* 0x00100000050a7890 */ /* 0x000fc8000fffe1ff */
[----:B------:R-:W-:Y:S02]  /*0d40*/  USHF.L.U32 UR11, UR10, 0xb, URZ ;  /* 0x0000000b0a0b7899 */ /* 0x000fe400080006ff */
[----:B------:R-:W-:Y:S02]  /*0d50*/  USHF.L.U32 UR10, UR10, 0x1, URZ ;  /* 0x000000010a0a7899 */ /* 0x000fe400080006ff */
[----:B------:R-:W-:-:S04]  /*0d60*/  UIADD3 UR4, UPT, UPT, -UR4, 0x100000, URZ ;  /* 0x0010000004047890 */ /* 0x000fc8000fffe1ff */
[----:B------:R-:W-:Y:S02]  /*0d70*/  USHF.L.U32 UR5, UR4, 0xb, URZ ;  /* 0x0000000b04057899 */ /* 0x000fe400080006ff */
[----:B------:R-:W-:Y:S01]  /*0d80*/  USHF.L.U32 UR4, UR4, 0x1, URZ ;  /* 0x0000000104047899 */ /* 0x000fe200080006ff */
[----:B------:R-:W-:Y:S01]  /*0d90*/  ELECT P0, URZ, PT ;  /* 0x0000000000ff782f */ /* 0x000fe20003800000 */
[----:B--2---:R-:W-:Y:S01]  /*0da0*/  ULEA UR6, UR6, UR7, 0x18 ;  /* 0x0000000706067291 */ /* 0x004fe2000f8ec0ff */
[----:B------:R-:W2:Y:S11]  /*0db0*/  FENCE.VIEW.ASYNC.S ;  /* 0x00000000000073c6 */ /* 0x000eb60000000000 */
[----:B--2---:R2:W3:Y:S01]  /*0dc0*/  SYNCS.EXCH.64 URZ, [UR6+0x360], UR10 ;  /* 0x0003600a06ff75b2 */ /* 0x0044e20008000100 */
[----:B------:R2:W4:Y:S01]  /*0dd0*/  SYNCS.EXCH.64 URZ, [UR6+0x368], UR4 ;  /* 0x0003680406ff75b2 */ /* 0x0005220008000100 */
[----:B------:R-:W-:Y:S01]  /*0de0*/  NOP ;  /* 0x0000000000007918 */ /* 0x000fe20000000000 */
.L_x_11:
[----:B------:R-:W1:Y:S01]  /*0df0*/  SHFL.IDX PT, R2, R106, RZ, 0x1f ;  /* 0x00001fff6a027589 */ /* 0x000e6200000e0000 */
[----:B------:R-:W-:Y:S01]  /*0e00*/  NOP ;  /* 0x0000000000007918 */ /* 0x000fe20000000000 */
[----:B-1----:R-:W-:-:S13]  /*0e10*/  ISETP.NE.AND P0, PT, R2, 0x3, PT ;  /* 0x000000030200780c */ /* 0x002fda0003f05270 */
[----:B------:R-:W-:Y:S05]  /*0e20*/  @P0 BRA `(.L_x_12) ;  /* 0x0000000000300947 */ /* 0x000fea0003800000 */
[----:B--2---:R-:W1:Y:S01]  /*0e30*/  S2UR UR5, SR_CgaCtaId ;  /* 0x00000000000579c3 */ /* 0x004e620000008800 */
[----:B------:R-:W-:Y:S01]  /*0e40*/  UMOV UR6, 0x400 ;  /* 0x0000040000067882 */ /* 0x000fe20000000000 */
[----:B------:R-:W-:Y:S01]  /*0e50*/  UMOV UR4, 0x20 ;  /* 0x0000002000047882 */ /* 0x000fe20000000000 */
[----:B------:R-:W-:Y:S01]  /*0e60*/  ELECT P0, URZ, PT ;  /* 0x0000000000ff782f */ /* 0x000fe20003800000 */
[----:B-1----:R-:W-:Y:S02]  /*0e70*/  ULEA UR5, UR5, UR6, 0x18 ;  /* 0x0000000605057291 */ /* 0x002fe4000f8ec0ff */
[----:B------:R-:W-:-:S04]  /*0e80*/  UIADD3 UR6, UPT, UPT, -UR4, 0x100000, URZ ;  /* 0x0010000004067890 */ /* 0x000fc8000fffe1ff */
[----:B------:R-:W-:Y:S02]  /*0e90*/  USHF.L.U32 UR7, UR6, 0xb, URZ ;  /* 0x0000000b06077899 */ /* 0x000fe400080006ff */
[----:B------:R-:W-:Y:S01]  /*0ea0*/  USHF.L.U32 UR6, UR6, 0x1, URZ ;  /* 0x0000000106067899 */ /* 0x000fe200080006ff */
[----:B------:R-:W1:Y:S11]  /*0eb0*/  FENCE.VIEW.ASYNC.S ;  /* 0x00000000000073c6 */ /* 0x000e760000000000 */
[----:B-1----:R1:W2:Y:S01]  /*0ec0*/  SYNCS.EXCH.64 URZ, [UR5+0x370], UR6 ;  /* 0x0003700605ff75b2 */ /* 0x0022a20008000100 */
[----:B------:R1:W1:Y:S01]  /*0ed0*/  SYNCS.EXCH.64 URZ, [UR5+0x378], UR6 ;  /* 0x0003780605ff75b2 */ /* 0x0002620008000100 */
[----:B------:R-:W-:Y:S01]  /*0ee0*/  NOP ;  /* 0x0000000000007918 */ /* 0x000fe20000000000 */
.L_x_12:
[----:B------:R-:W3:Y:S01]  /*0ef0*/  SHFL.IDX PT, R2, R106, RZ, 0x1f ;  /* 0x00001fff6a027589 */ /* 0x000ee200000e0000 */
[----:B------:R-:W-:Y:S01]  /*0f00*/  NOP ;  /* 0x0000000000007918 */ /* 0x000fe20000000000 */
[----:B---3--:R-:W-:-:S13]  /*0f10*/  ISETP.NE.AND P0, PT, R2, 0x4, PT ;  /* 0x000000040200780c */ /* 0x008fda0003f05270 */
[----:B------:R-:W-:Y:S05]  /*0f20*/  @P0 BRA `(.L_x_13) ;  /* 0x00000000004c0947 */ /* 0x000fea0003800000 */
[----:B-12---:R-:W1:Y:S01]  /*0f30*/  S2UR UR5, SR_CgaCtaId ;  /* 0x00000000000579c3 */ /* 0x006e620000008800 */
[----:B------:R-:W-:Y:S01]  /*0f40*/  UMOV UR7, 0x100 ;  /* 0x0000010000077882 */ /* 0x000fe20000000000 */
[----:B------:R-:W-:Y:S01]  /*0f50*/  UMOV UR6, 0x400 ;  /* 0x0000040000067882 */ /* 0x000fe20000000000 */
[----:B------:R-:W-:Y:S01]  /*0f60*/  USEL UR7, UR7, 0xe0, UP2 ;  /* 0x000000e007077887 */ /* 0x000fe20009000000 */
[----:B------:R-:W-:Y:S01]  /*0f70*/  UMOV UR4, 0x1 ;  /* 0x0000000100047882 */ /* 0x000fe20000000000 */
[----:B------:R-:W-:Y:S01]  /*0f80*/  ELECT P0, URZ, PT ;  /* 0x0000000000ff782f */ /* 0x000fe20003800000 */
[----:B------:R-:W-:-:S04]  /*0f90*/  UIADD3 UR10, UPT, UPT, -UR4, 0x100000, URZ ;  /* 0x00100000040a7890 */ /* 0x000fc8000fffe1ff */
[----:B------:R-:W-:Y:S02]  /*0fa0*/  USHF.L.U32 UR11, UR10, 0xb, URZ ;  /* 0x0000000b0a0b7899 */ /* 0x000fe400080006ff */
[----:B------:R-:W-:Y:S02]  /*0fb0*/  USHF.L.U32 UR10, UR10, 0x1, URZ ;  /* 0x000000010a0a7899 */ /* 0x000fe400080006ff */
[----:B-1----:R-:W-:Y:S02]  /*0fc0*/  ULEA UR5, UR5, UR6, 0x18 ;  /* 0x0000000605057291 */ /* 0x002fe4000f8ec0ff */
[----:B------:R-:W-:-:S04]  /*0fd0*/  UIADD3 UR6, UPT, UPT, -UR7, 0x100000, URZ ;  /* 0x0010000007067890 */ /* 0x000fc8000fffe1ff */
[----:B------:R-:W-:Y:S02]  /*0fe0*/  USHF.L.U32 UR7, UR6, 0xb, URZ ;  /* 0x0000000b06077899 */ /* 0x000fe400080006ff */
[----:B------:R-:W-:Y:S01]  /*0ff0*/  USHF.L.U32 UR6, UR6, 0x1, URZ ;  /* 0x0000000106067899 */ /* 0x000fe200080006ff */
[----:B------:R-:W1:Y:S03]  /*1000*/  FENCE.VIEW.ASYNC.S ;  /* 0x00000000000073c6 */ /* 0x000e660000000000 */
[----:B-1----:R3:W1:Y:S08]  /*1010*/  SYNCS.EXCH.64 URZ, [UR5+0x380], UR10 ;  /* 0x0003800a05ff75b2 */ /* 0x0026700008000100 */
[----:B------:R3:W2:Y:S01]  /*1020*/  SYNCS.EXCH.64 URZ, [UR5+0x390], UR6 ;  /* 0x0003900605ff75b2 */ /* 0x0006a20008000100 */
[----:B------:R3:W1:Y:S01]  /*1030*/  SYNCS.EXCH.64 URZ, [UR5+0x388], UR10 ;  /* 0x0003880a05ff75b2 */ /* 0x0006620008000100 */
[----:B------:R3:W1:Y:S02]  /*1040*/  SYNCS.EXCH.64 URZ, [UR5+0x398], UR6 ;  /* 0x0003980605ff75b2 */ /* 0x0006640008000100 */
[----:B---3--:R-:W-:Y:S01]  /*1050*/  NOP ;  /* 0x0000000000007918 */ /* 0x008fe20000000000 */
.L_x_13:
[----:B------:R-:W3:Y:S01]  /*1060*/  SHFL.IDX PT, R2, R106, RZ, 0x1f ;  /* 0x00001fff6a027589 */ /* 0x000ee200000e0000 */
[----:B------:R-:W-:Y:S01]  /*1070*/  NOP ;  /* 0x0000000000007918 */ /* 0x000fe20000000000 */
[----:B---3--:R-:W-:-:S13]  /*1080*/  ISETP.NE.AND P0, PT, R2, 0x5, PT ;  /* 0x000000050200780c */ /* 0x008fda0003f05270 */
[----:B------:R-:W-:Y:S05]  /*1090*/  @P0 BRA `(.L_x_14) ;  /* 0x0000000000580947 */ /* 0x000fea0003800000 */
[----:B-12---:R-:W1:Y:S01]  /*10a0*/  S2UR UR6, SR_CgaCtaId ;  /* 0x00000000000679c3 */ /* 0x006e620000008800 */
        /* <DEDUP_REMOVED lines=10> */
[----:B-1----:R-:W-:Y:S01]  /*1150*/  ULEA UR6, UR6, UR7, 0x18 ;  /* 0x0000000706067291 */ /* 0x002fe2000f8ec0ff */
[----:B------:R-:W1:Y:S11]  /*1160*/  FENCE.VIEW.ASYNC.S ;  /* 0x00000000000073c6 */ /* 0x000e760000000000 */
[----:B-1----:R3:W1:Y:S01]  /*1170*/  SYNCS.EXCH.64 URZ, [UR6+0x3a0], UR10 ;  /* 0x0003a00a06ff75b2 */ /* 0x0026620008000100 */
[----:B------:R3:W2:Y:S01]  /*1180*/  SYNCS.EXCH.64 URZ, [UR6+0x3c0], UR4 ;  /* 0x0003c00406ff75b2 */ /* 0x0006a20008000100 */
[----:B------:R3:W1:Y:S01]  /*1190*/  SYNCS.EXCH.64 URZ, [UR6+0x3a8], UR10 ;  /* 0x0003a80a06ff75b2 */ /* 0x0006620008000100 */
[----:B------:R3:W1:Y:S01]  /*11a0*/  SYNCS.EXCH.64 URZ, [UR6+0x3c8], UR4 ;  /* 0x0003c80406ff75b2 */ /* 0x0006620008000100 */
[----:B------:R3:W1:Y:S01]  /*11b0*/  SYNCS.EXCH.64 URZ, [UR6+0x3b0], UR10 ;  /* 0x0003b00a06ff75b2 */ /* 0x0006620008000100 */
[----:B------:R3:W1:Y:S01]  /*11c0*/  SYNCS.EXCH.64 URZ, [UR6+0x3d0], UR4 ;  /* 0x0003d00406ff75b2 */ /* 0x0006620008000100 */
[----:B------:R3:W1:Y:S01]  /*11d0*/  SYNCS.EXCH.64 URZ, [UR6+0x3b8], UR10 ;  /* 0x0003b80a06ff75b2 */ /* 0x0006620008000100 */
[----:B------:R3:W1:Y:S02]  /*11e0*/  SYNCS.EXCH.64 URZ, [UR6+0x3d8], UR4 ;  /* 0x0003d80406ff75b2 */ /* 0x0006640008000100 */
[----:B---3--:R-:W-:Y:S01]  /*11f0*/  NOP ;  /* 0x0000000000007918 */ /* 0x008fe20000000000 */
.L_x_14:
[----:B------:R-:W3:Y:S01]  /*1200*/  SHFL.IDX PT, R2, R106, RZ, 0x1f ;  /* 0x00001fff6a027589 */ /* 0x000ee200000e0000 */
[----:B------:R-:W-:Y:S01]  /*1210*/  NOP ;  /* 0x0000000000007918 */ /* 0x000fe20000000000 */
[----:B---3--:R-:W-:-:S13]  /*1220*/  ISETP.NE.AND P0, PT, R2, 0x3, PT ;  /* 0x000000030200780c */ /* 0x008fda0003f05270 */
[----:B------:R-:W-:Y:S05]  /*1230*/  @P0 BRA `(.L_x_15) ;  /* 0x0000000000380947 */ /* 0x000fea0003800000 */
[----:B-12---:R-:W1:Y:S01]  /*1240*/  S2UR UR5, SR_CgaCtaId ;  /* 0x00000000000579c3 */ /* 0x006e620000008800 */
        /* <DEDUP_REMOVED lines=8> */
[----:B-1----:R3:W1:Y:S01]  /*12d0*/  SYNCS.EXCH.64 URZ, [UR5+0x3e0], UR6 ;  /* 0x0003e00605ff75b2 */ /* 0x0026620008000100 */
[----:B------:R3:W2:Y:S01]  /*12e0*/  SYNCS.EXCH.64 URZ, [UR5+0x3f0], UR6 ;  /* 0x0003f00605ff75b2 */ /* 0x0006a20008000100 */
[----:B------:R3:W1:Y:S01]  /*12f0*/  SYNCS.EXCH.64 URZ, [UR5+0x3e8], UR6 ;  /* 0x0003e80605ff75b2 */ /* 0x0006620008000100 */
[----:B------:R3:W1:Y:S02]  /*1300*/  SYNCS.EXCH.64 URZ, [UR5+0x3f8], UR6 ;  /* 0x0003f80605ff75b2 */ /* 0x0006640008000100 */
[----:B---3--:R-:W-:Y:S01]  /*1310*/  NOP ;  /* 0x0000000000007918 */ /* 0x008fe20000000000 */
.L_x_15:
[----:B-12---:R-:W1:Y:S01]  /*1320*/  S2UR UR5, SR_CTAID.X ;  /* 0x00000000000579c3 */ /* 0x006e620000002500 */
[----:B------:R-:W-:-:S05]  /*1330*/  CS2R.32 R99, SR_CgaSize ;  /* 0x0000000000637805 */ /* 0x000fca0000008a00 */
[----:B------:R-:W-:-:S05]  /*1340*/  IMAD R99, R99, -0xa0, RZ ;  /* 0xffffff6063637824 */ /* 0x000fca00078e02ff */
[----:B------:R-:W-:-:S14]  /*1350*/  R2UR UR7, R99 ;  /* 0x00000000630772ca */ /* 0x000fdc00000e0000 */
[----:B------:R-:W2:Y:S01]  /*1360*/  LDCU UR7, c[0x0][UR7+0x2b0] ;  /* 0x00005600070777ac */ /* 0x000ea20008000800 */
[----:B------:R-:W-:Y:S01]  /*1370*/  NOP ;  /* 0x0000000000007918 */ /* 0x000fe20000000000 */
[----:B------:R-:W-:-:S05]  /*1380*/  CS2R.32 R99, SR_CgaSize ;  /* 0x0000000000637805 */ /* 0x000fca0000008a00 */
[----:B------:R-:W-:-:S05]  /*1390*/  IMAD R99, R99, -0xa0, RZ ;  /* 0xffffff6063637824 */ /* 0x000fca00078e02ff */
[----:B------:R-:W-:-:S14]  /*13a0*/  R2UR UR6, R99 ;  /* 0x00000000630672ca */ /* 0x000fdc00000e0000 */
[----:B------:R-:W3:Y:S01]  /*13b0*/  LDCU UR6, c[0x0][UR6+0x2b4] ;  /* 0x00005680060677ac */ /* 0x000ee20008000800 */
[----:B------:R-:W4:Y:S08]  /*13c0*/  S2UR UR4, SR_CTAID.Y ;  /* 0x00000000000479c3 */ /* 0x000f300000002600 */
[----:B------:R-:W3:Y:S01]  /*13d0*/  LDC R9, c[0x0][0xb24] ;  /* 0x0002c900ff097b82 */ /* 0x000ee20000000800 */
[----:B-1----:R-:W-:-:S02]  /*13e0*/  I2FP.F32.U32 R5, UR5 ;  /* 0x0000000500057c45 */ /* 0x002fc40008201000 */
[----:B------:R-:W-:-:S05]  /*13f0*/  CS2R.32 R3, SR_CgaSize ;  /* 0x0000000000037805 */ /* 0x000fca0000008a00 */
[----:B------:R-:W-:-:S06]  /*1400*/  IMAD R3, R3, -0xa0, RZ ;  /* 0xffffff6003037824 */ /* 0x000fcc00078e02ff */
[----:B------:R-:W1:Y:S01]  /*1410*/  LDC R3, c[0x0][R3+0x2a0] ;  /* 0x0000a80003037b82 */ /* 0x000e620000000800 */
[----:B------:R-:W-:Y:S01]  /*1420*/  MOV R99, UR5 ;  /* 0x0000000500637c02 */ /* 0x000fe20008000f00 */
[----:B--2---:R-:W-:Y:S01]  /*1430*/  FMUL R5, R5, UR7 ;  /* 0x0000000705057c20 */ /* 0x004fe20008400000 */
[----:B----4-:R-:W-:Y:S02]  /*1440*/  I2FP.F32.U32 R4, UR4 ;  /* 0x0000000400047c45 */ /* 0x010fe40008201000 */
[----:B------:R-:W-:-:S05]  /*1450*/  CS2R.32 R2, SR_CgaSize ;  /* 0x0000000000027805 */ /* 0x000fca0000008a00 */
[----:B------:R-:W-:-:S06]  /*1460*/  IMAD R2, R2, -0xa0, RZ ;  /* 0xffffff6002027824 */ /* 0x000fcc00078e02ff */
[----:B------:R-:W2:Y:S01]  /*1470*/  LDC R2, c[0x0][R2+0x2a4] ;  /* 0x0000a90002027b82 */ /* 0x000ea20000000800 */
[----:B------:R-:W4:Y:S01]  /*1480*/  F2I.U32.TRUNC.NTZ R96, R5 ;  /* 0x0000000500607305 */ /* 0x000f22000020f000 */
[----:B------:R-:W-:Y:S01]  /*1490*/  MOV R97, UR4 ;  /* 0x0000000400617c02 */ /* 0x000fe20008000f00 */
[----:B---3--:R-:W-:-:S05]  /*14a0*/  FMUL R4, R4, UR6 ;  /* 0x0000000604047c20 */ /* 0x008fca0008400000 */
[----:B------:R-:W-:Y:S01]  /*14b0*/  BAR.SYNC.DEFER_BLOCKING 0x0 ;  /* 0x0000000000007b1d */ /* 0x000fe20000010000 */
[----:B------:R-:W-:-:S05]  /*14c0*/  ISETP.GE.AND P0, PT, R9, 0x1, PT ;  /* 0x000000010900780c */ /* 0x000fca0003f06270 */
[----:B------:R-:W3:Y:S02]  /*14d0*/  F2I.U32.TRUNC.NTZ R81, R4 ;  /* 0x0000000400517305 */ /* 0x000ee4000020f000 */
[----:B------:R-:W2:Y:S01]  /*14e0*/  S2UR UR36, SR_CTAID.Z ;  /* 0x00000000002479c3 */ /* 0x000ea20000002700 */
[----:B----4-:R-:W-:-:S05]  /*14f0*/  IADD3 R96, PT, PT, -R96, RZ, RZ ;  /* 0x000000ff60607210 */ /* 0x010fca0007ffe1ff */
[----:B-1----:R-:W-:Y:S01]  /*1500*/  IMAD R96, R3, R96, UR5 ;  /* 0x0000000503607e24 */ /* 0x002fe2000f8e0260 */
[----:B---3--:R-:W-:-:S05]  /*1510*/  IADD3 R81, PT, PT, -R81, RZ, RZ ;  /* 0x000000ff51517210 */ /* 0x008fca0007ffe1ff */
[----:B--2---:R-:W-:Y:S01]  /*1520*/  IMAD R81, R2, R81, UR4 ;  /* 0x0000000402517e24 */ /* 0x004fe2000f8e0251 */
[----:B------:R-:W-:Y:S06]  /*1530*/  @!P0 BRA `(.L_x_16) ;  /* 0x0000000000b88947 */ /* 0x000fec0003800000 */
[----:B------:R-:W1:Y:S01]  /*1540*/  LDC.64 R4, c[0x0][0xb18] ;  /* 0x0002c600ff047b82 */ /* 0x000e620000000a00 */
[----:B------:R-:W-:-:S07]  /*1550*/  ISETP.NE.AND P0, PT, R9, 0x1, PT ;  /* 0x000000010900780c */ /* 0x000fce0003f05270 */
[----:B------:R-:W2:Y:S08]  /*1560*/  LDC R10, c[0x0][0xb0c] ;  /* 0x0002c300ff0a7b82 */ /* 0x000eb00000000800 */
[----:B------:R-:W3:Y:S08]  /*1570*/  LDC R11, c[0x0][0x370] ;  /* 0x0000dc00ff0b7b82 */ /* 0x000ef00000000800 */
[----:B------:R-:W4:Y:S01]  /*1580*/  LDC R12, c[0x0][0x374] ;  /* 0x0000dd00ff0c7b82 */ /* 0x000f220000000800 */
[----:B-1----:R-:W-:-:S07]  /*1590*/  ISETP.NE.AND P1, PT, R4, 0x1, PT ;  /* 0x000000010400780c */ /* 0x002fce0003f25270 */
[----:B------:R-:W3:Y:S01]  /*15a0*/  LDC.64 R6, c[0x0][0xb10] ;  /* 0x0002c400ff067b82 */ /* 0x000ee20000000a00 */
[----:B--2---:R-:W-:-:S07]  /*15b0*/  ISETP.NE.AND P2, PT, R10, 0x1, PT ;  /* 0x000000010a00780c */ /* 0x004fce0003f45270 */
[----:B------:R-:W1:Y:S08]  /*15c0*/  LDC R8, c[0x0][0xb20] ;  /* 0x0002c800ff087b82 */ /* 0x000e700000000800 */
[----:B------:R-:W2:Y:S01]  /*15d0*/  LDC.64 R2, c[0x0][0xb28] ;  /* 0x0002ca00ff027b82 */ /* 0x000ea20000000a00 */
[----:B----4-:R-:W-:-:S04]  /*15e0*/  IMAD.HI.U32 R13, R12, R5, RZ ;  /* 0x000000050c0d7227 */ /* 0x010fc800078e00ff */
[----:B------:R-:W-:-:S04]  /*15f0*/  IMAD.HI.U32 R5, R97, R5, RZ ;  /* 0x0000000561057227 */ /* 0x000fc800078e00ff */
[----:B---3--:R-:W-:-:S04]  /*1600*/  IMAD.HI.U32 R14, R11, R6, RZ ;  /* 0x000000060b0e7227 */ /* 0x008fc800078e00ff */
[----:B------:R-:W-:Y:S01]  /*1610*/  IMAD.HI.U32 R16, R99, R6, RZ ;  /* 0x0000000663107227 */ /* 0x000fe200078e00ff */
[-C--:B------:R-:W-:Y:S02]  /*1620*/  @P2 SHF.R.U32.HI R11, RZ, R7.reuse, R14 ;  /* 0x00000007ff0b2219 */ /* 0x080fe4000001160e */
[-C--:B-1----:R-:W-:Y:S02]  /*1630*/  @P1 SHF.R.U32.HI R12, RZ, R8.reuse, R13 ;  /* 0x00000008ff0c1219 */ /* 0x082fe4000001160d */
[----:B------:R-:W-:Y:S02]  /*1640*/  SHF.R.U32.HI R8, RZ, R8, R5 ;  /* 0x00000008ff087219 */ /* 0x000fe40000011605 */
[----:B------:R-:W-:Y:S02]  /*1650*/  SHF.R.U32.HI R16, RZ, R7, R16 ;  /* 0x00000007ff107219 */ /* 0x000fe40000011610 */
[----:B------:R-:W-:Y:S01]  /*1660*/  SEL R5, R97, R8, !P1 ;  /* 0x0000000861057207 */ /* 0x000fe20004800000 */
[----:B--2---:R-:W-:Y:S01]  /*1670*/  IMAD.HI.U32 R14, R12, R2, RZ ;  /* 0x000000020c0e7227 */ /* 0x004fe200078e00ff */
[----:B------:R-:W-:-:S03]  /*1680*/  SEL R7, R99, R16, !P2 ;  /* 0x0000001063077207 */ /* 0x000fc60005000000 */
[----:B------:R-:W-:Y:S01]  /*1690*/  IMAD.HI.U32 R6, R11, R2, RZ ;  /* 0x000000020b067227 */ /* 0x000fe200078e00ff */
[----:B------:R-:W-:-:S04]  /*16a0*/  @P0 SHF.R.U32.HI R12, RZ, R3, R14 ;  /* 0x00000003ff0c0219 */ /* 0x000fc8000001160e */
[----:B------:R-:W-:Y:S01]  /*16b0*/  @P0 SHF.R.U32.HI R11, RZ, R3, R6 ;  /* 0x00000003ff0b0219 */ /* 0x000fe20000011606 */
[----:B------:R-:W-:-:S04]  /*16c0*/  IMAD R12, R12, R9, RZ ;  /* 0x000000090c0c7224 */ /* 0x000fc800078e02ff */
[----:B------:R-:W-:Y:S01]  /*16d0*/  IMAD R6, R11, R9, RZ ;  /* 0x000000090b067224 */ /* 0x000fe200078e02ff */
[----:B------:R-:W-:-:S04]  /*16e0*/  ISETP.GE.AND P1, PT, R5, R12, PT ;  /* 0x0000000c0500720c */ /* 0x000fc80003f26270 */
[----:B------:R-:W-:Y:S01]  /*16f0*/  ISETP.GE.OR P1, PT, R7, R6, P1 ;  /* 0x000000060700720c */ /* 0x000fe20000f26670 */
[----:B------:R-:W-:-:S05]  /*1700*/  IMAD.HI.U32 R6, R5, R2, RZ ;  /* 0x0000000205067227 */ /* 0x000fca00078e00ff */
[----:B------:R-:W-:-:S04]  /*1710*/  SHF.R.U32.HI R6, RZ, R3, R6 ;  /* 0x00000003ff067219 */ /* 0x000fc80000011606 */
[----:B------:R-:W-:-:S03]  /*1720*/  SEL R6, R5, R6, !P0 ;  /* 0x0000000605067207 */ /* 0x000fc60004000000 */
[----:B------:R-:W-:Y:S01]  /*1730*/  @!P1 IMAD.HI.U32 R8, R7, R2, RZ ;  /* 0x0000000207089227 */ /* 0x000fe200078e00ff */
[----:B------:R-:W-:-:S04]  /*1740*/  IADD3 R2, PT, PT, -R6, RZ, RZ ;  /* 0x000000ff06027210 */ /* 0x000fc80007ffe1ff */
[----:B------:R-:W-:Y:S01]  /*1750*/  @!P1 SHF.R.U32.HI R8, RZ, R3, R8 ;  /* 0x00000003ff089219 */ /* 0x000fe20000011608 */
[----:B------:R-:W-:-:S03]  /*1760*/  IMAD R2, R9, R2, R5 ;  /* 0x0000000209027224 */ /* 0x000fc600078e0205 */
[----:B------:R-:W-:Y:S02]  /*1770*/  @!P1 SEL R3, R7, R8, !P0 ;  /* 0x0000000807039207 */ /* 0x000fe40004000000 */
[----:B------:R-:W-:-:S03]  /*1780*/  IADD3 R8, PT, PT, -R5, RZ, RZ ;  /* 0x000000ff05087210 */ /* 0x000fc60007ffe1ff */
[--C-:B------:R-:W-:Y:S02]  /*1790*/  @!P1 IMAD.IADD R6, R6, 0x1, -R3.reuse ;  /* 0x0000000106069824 */ /* 0x100fe400078e0a03 */
[----:B------:R-:W-:Y:S01]  /*17a0*/  @!P1 IMAD R3, R2, R11, R3 ;  /* 0x0000000b02039224 */ /* 0x000fe200078e0203 */
[----:B------:R-:W-:Y:S01]  /*17b0*/  IADD3 R2, PT, PT, -R7, RZ, RZ ;  /* 0x000000ff07027210 */ /* 0x000fe20007ffe1ff */
[----:B------:R-:W-:Y:S02]  /*17c0*/  @!P1 IMAD R5, R6, R9, R7 ;  /* 0x0000000906059224 */ /* 0x000fe400078e0207 */
[----:B------:R-:W-:Y:S02]  /*17d0*/  IMAD R8, R4, R8, R97 ;  /* 0x0000000804087224 */ /* 0x000fe400078e0261 */
[----:B------:R-:W-:Y:S02]  /*17e0*/  @!P1 IMAD.MOV.U32 R7, RZ, RZ, R3 ;  /* 0x000000ffff079224 */ /* 0x000fe400078e0003 */
[----:B------:R-:W-:-:S02]  /*17f0*/  IMAD R2, R10, R2, R99 ;  /* 0x000000020a027224 */ /* 0x000fc400078e0263 */
[----:B------:R-:W-:Y:S02]  /*1800*/  IMAD R97, R5, R4, R8 ;  /* 0x0000000405617224 */ /* 0x000fe400078e0208 */
[----:B------:R-:W-:Y:S02]  /*1810*/  IMAD R99, R7, R10, R2 ;  /* 0x0000000a07637224 */ /* 0x000fe400078e0202 */
.L_x_16:
[----:B------:R-:W1:Y:S01]  /*1820*/  LDCU UR4, c[0x0][0xb30] ;  /* 0x00016600ff0477ac */ /* 0x000e620008000800 */
[----:B------:R-:W2:Y:S08]  /*1830*/  S2UR UR37, SR_CgaCtaId ;  /* 0x00000000002579c3 */ /* 0x000eb00000008800 */
[----:B------:R-:W3:Y:S01]  /*1840*/  LDC R40, c[0x0][0xb24] ;  /* 0x0002c900ff287b82 */ /* 0x000ee20000000800 */
[----:B-1----:R-:W-:-:S09]  /*1850*/  UISETP.NE.AND UP1, UPT, UR4, 0x1, UPT ;  /* 0x000000010400788c */ /* 0x002fd2000bf25270 */
[----:B--2---:R-:W-:Y:S05]  /*1860*/  BRA.U UP1, `(.L_x_17) ;  /* 0x0000000101407547 */ /* 0x004fea000b800000 */
[----:B------:R-:W1:Y:S08]  /*1870*/  LDC.64 R4, c[0x0][0xb10] ;  /* 0x0002c400ff047b82 */ /* 0x000e700000000a00 */
[----:B------:R-:W2:Y:S08]  /*1880*/  LDC.64 R2, c[0x0][0xb18] ;  /* 0x0002c600ff027b82 */ /* 0x000eb00000000a00 */
[----:B------:R-:W4:Y:S08]  /*1890*/  LDC R6, c[0x0][0xb20] ;  /* 0x0002c800ff067b82 */ /* 0x000f300000000800 */
[----:B------:R-:W3:Y:S01]  /*18a0*/  LDC R8, c[0x0][0xb0c] ;  /* 0x0002c300ff087b82 */ /* 0x000ee20000000800 */
[----:B-1----:R-:W-:-:S05]  /*18b0*/  IMAD.HI.U32 R4, R99, R4, RZ ;  /* 0x0000000463047227 */ /* 0x002fca00078e00ff */
[----:B------:R-:W-:Y:S01]  /*18c0*/  SHF.R.U32.HI R4, RZ, R5, R4 ;  /* 0x00000005ff047219 */ /* 0x000fe20000011604 */
[----:B--2---:R-:W-:Y:S01]  /*18d0*/  IMAD.HI.U32 R3, R97, R3, RZ ;  /* 0x0000000361037227 */ /* 0x004fe200078e00ff */
[----:B------:R-:W-:-:S04]  /*18e0*/  ISETP.NE.AND P0, PT, R2, 0x1, PT ;  /* 0x000000010200780c */ /* 0x000fc80003f05270 */
[----:B----4-:R-:W-:-:S04]  /*18f0*/  SHF.R.U32.HI R6, RZ, R6, R3 ;  /* 0x00000006ff067219 */ /* 0x010fc80000011603 */
[----:B------:R-:W-:Y:S02]  /*1900*/  SEL R3, R97, R6, !P0 ;  /* 0x0000000661037207 */ /* 0x000fe40004000000 */
[----:B---3--:R-:W-:-:S04]  /*1910*/  ISETP.NE.AND P1, PT, R8, 0x1, PT ;  /* 0x000000010800780c */ /* 0x008fc80003f25270 */
[----:B------:R-:W-:-:S05]  /*1920*/  SEL R4, R99, R4, !P1 ;  /* 0x0000000463047207 */ /* 0x000fca0004800000 */
[----:B------:R-:W-:Y:S02]  /*1930*/  IMAD.IADD R5, R3, 0x1, -R4 ;  /* 0x0000000103057824 */ /* 0x000fe400078e0a04 */
[----:B------:R-:W-:Y:S02]  /*1940*/  IMAD.IADD R3, R4, 0x1, -R3 ;  /* 0x0000000104037824 */ /* 0x000fe400078e0a03 */
[----:B------:R-:W-:Y:S02]  /*1950*/  IMAD R99, R5, R8, R99 ;  /* 0x0000000805637224 */ /* 0x000fe400078e0263 */
[----:B------:R-:W-:-:S07]  /*1960*/  IMAD R97, R3, R2, R97 ;  /* 0x0000000203617224 */ /* 0x000fce00078e0261 */
.L_x_17:
[----:B------:R-:W-:Y:S01]  /*1970*/  BAR.SYNC.DEFER_BLOCKING 0x0 ;  /* 0x0000000000007b1d */ /* 0x000fe20000010000 */
[----:B------:R-:W-:Y:S01]  /*1980*/  UISETP.NE.AND UP1, UPT, UR8, 0x2, UPT ;  /* 0x000000020800788c */ /* 0x000fe2000bf25270 */
[----:B------:R-:W-:Y:S02]  /*1990*/  ISETP.NE.OR P5, PT, R0, 0x2, !P5 ;  /* 0x000000020000780c */ /* 0x000fe40006fa5670 */
[----:B------:R-:W-:-:S06]  /*19a0*/  LOP3.LUT R2, R103, 0x1f, RZ, 0xc0, !PT ;  /* 0x0000001f67027812 */ /* 0x000fcc00078ec0ff */
[----:B------:R-:W-:Y:S05]  /*19b0*/  BRA.U UP1, `(.L_x_18) ;  /* 0x0000002d015c7547 */ /* 0x000fea000b800000 */
[----:B------:R-:W1:Y:S01]  /*19c0*/  LDCU UR13, c[0x0][0x38c] ;  /* 0x00007180ff0d77ac */ /* 0x000e620008000800 */
[----:B------:R-:W2:Y:S01]  /*19d0*/  LDC R9, c[0x0][0x370] ;  /* 0x0000dc00ff097b82 */ /* 0x000ea20000000800 */
[----:B------:R-:W-:Y:S01]  /*19e0*/  PLOP3.LUT P1, PT, PT, PT, UP2, 0x80, 0x8 ;  /* 0x000000000008781c */ /* 0x000fe20003f2f028 */
[----:B------:R-:W-:Y:S01]  /*19f0*/  IMAD.MOV.U32 R15, RZ, RZ, 0x1 ;  /* 0x00000001ff0f7424 */ /* 0x000fe200078e00ff */
[----:B------:R-:W-:Y:S01]  /*1a00*/  ISETP.EQ.OR P4, PT, R2, RZ, P5 ;  /* 0x000000ff0200720c */ /* 0x000fe20002f82670 */
[----:B------:R-:W-:Y:S01]  /*1a10*/  IMAD.MOV.U32 R14, RZ, RZ, RZ ;  /* 0x000000ffff0e7224 */ /* 0x000fe200078e00ff */
[----:B------:R-:W-:Y:S02]  /*1a20*/  PLOP3.LUT P1, PT, P1, PT, PT, 0x8, 0x80 ;  /* 0x000000000080781c */ /* 0x000fe40000f2e170 */
[----:B------:R-:W-:Y:S01]  /*1a30*/  CS2R R12, SRZ ;  /* 0x00000000000c7805 */ /* 0x000fe2000001ff00 */
[----:B------:R-:W-:Y:S01]  /*1a40*/  IMAD.MOV.U32 R10, RZ, RZ, 0x1 ;  /* 0x00000001ff0a7424 */ /* 0x000fe200078e00ff */
[----:B------:R-:W4:Y:S01]  /*1a50*/  LDC R0, c[0x0][0x374] ;  /* 0x0000dd00ff007b82 */ /* 0x000f220000000800 */
[----:B------:R-:W2:Y:S01]  /*1a60*/  LDCU.64 UR22, c[0x0][0x348] ;  /* 0x00006900ff1677ac */ /* 0x000ea20008000a00 */
[----:B------:R-:W-:Y:S01]  /*1a70*/  UMOV UR6, URZ ;  /* 0x000000ff00067c82 */ /* 0x000fe20008000000 */
[----:B-1----:R-:W-:-:S04]  /*1a80*/  UIADD3 UR5, UPT, UPT, UR13, 0x1f, URZ ;  /* 0x0000001f0d057890 */ /* 0x002fc8000fffe0ff */
[----:B------:R-:W-:-:S04]  /*1a90*/  USHF.R.S32.HI UR4, URZ, 0x1f, UR5 ;  /* 0x0000001fff047899 */ /* 0x000fc80008011405 */
[----:B------:R-:W-:-:S04]  /*1aa0*/  ULEA.HI UR4, UR4, UR5, URZ, 0x5 ;  /* 0x0000000504047291 */ /* 0x000fc8000f8f28ff */
[----:B------:R-:W-:Y:S02]  /*1ab0*/  USHF.R.S32.HI UR15, URZ, 0x5, UR4 ;  /* 0x00000005ff0f7899 */ /* 0x000fe40008011404 */
[----:B------:R-:W-:Y:S02]  /*1ac0*/  UIADD3 UR4, UPT, UPT, UR13, -0x1, URZ ;  /* 0xffffffff0d047890 */ /* 0x000fe4000fffe0ff */
[----:B------:R-:W-:Y:S02]  /*1ad0*/  UISETP.LT.U32.AND UP0, UPT, UR15, 0x36, UPT ;  /* 0x000000360f00788c */ /* 0x000fe4000bf01070 */
[----:B------:R-:W-:Y:S02]  /*1ae0*/  UISETP.GE.U32.AND UP1, UPT, UR4, -0x3f, UPT ;  /* 0xffffffc10400788c */ /* 0x000fe4000bf26070 */
[----:B------:R-:W-:Y:S02]  /*1af0*/  USEL UR14, UR15, 0x36, UP0 ;  /* 0x000000360f0e7887 */ /* 0x000fe40008000000 */
[----:B------:R-:W-:-:S02]  /*1b00*/  UIADD3 UR13, UPT, UPT, UR13, 0x3e, URZ ;  /* 0x0000003e0d0d7890 */ /* 0x000fc4000fffe0ff */
[----:B------:R-:W-:Y:S02]  /*1b10*/  UIADD3 UR5, UPT, UPT, UR14, -0x1, URZ ;  /* 0xffffffff0e057890 */ /* 0x000fe4000fffe0ff */
[----:B------:R-:W-:-:S03]  /*1b20*/  UIADD3 UR7, UPT, UPT, UR15, -UR14, URZ ;  /* 0x8000000e0f077290 */ /* 0x000fc6000fffe0ff */
[----:B------:R-:W-:-:S04]  /*1b30*/  @UP1 UIADD3 UR5, UPT, UPT, UR14, URZ, URZ ;  /* 0x000000ff0e051290 */ /* 0x000fc8000fffe0ff */
[----:B--2---:R-:W-:-:S12]  /*1b40*/  UIADD3 UR5, UPT, UPT, UR5, 0x1, URZ ;  /* 0x0000000105057890 */ /* 0x004fd8000fffe0ff */
.L_x_36:
[----:B------:R-:W-:Y:S01]  /*1b50*/  UISETP.NE.AND UP0, UPT, UR37, URZ, UPT ;  /* 0x000000ff2500728c */ /* 0x000fe2000bf05270 */
[----:B------:R-:W1:Y:S08]  /*1b60*/  S2UR UR37, SR_CgaCtaId ;  /* 0x00000000002579c3 */ /* 0x000e700000008800 */
[----:B------:R-:W-:Y:S05]  /*1b70*/  BRA.U UP0, `(.L_x_19) ;  /* 0x0000000100347547 */ /* 0x000fea000b800000 */
[----:B------:R-:W2:Y:S01]  /*1b80*/  S2R R2, SR_CgaCtaId ;  /* 0x0000000000027919 */ /* 0x000ea20000008800 */
[----:B------:R-:W-:-:S04]  /*1b90*/  MOV R3, 0x400 ;  /* 0x0000040000037802 */ /* 0x000fc80000000f00 */
[----:B--2---:R-:W-:Y:S02]  /*1ba0*/  LEA R3, R2, R3, 0x18 ;  /* 0x0000000302037211 */ /* 0x004fe400078ec0ff */
[----:B------:R-:W-:-:S03]  /*1bb0*/  SHF.L.U32 R2, R10, 0x1f, RZ ;  /* 0x0000001f0a027819 */ /* 0x000fc600000006ff */
[----:B------:R-:W-:-:S04]  /*1bc0*/  IMAD R3, R12, 0x8, R3 ;  /* 0x000000080c037824 */ /* 0x000fc800078e0203 */
[----:B------:R-:W2:Y:S02]  /*1bd0*/  SYNCS.PHASECHK.TRANS64.TRYWAIT P0, [R3+URZ+0x3f0], R2 ;  /* 0x0003f002030075a7 */ /* 0x000ea400080011ff */
[----:B--2---:R-:W-:Y:S05]  /*1be0*/  @!P0 BRA `(.L_x_20) ;  /* 0x0000006400c88947 */ /* 0x004fea0003800000 */
.L_x_146:
[----:B------:R-:W-:Y:S01]  /*1bf0*/  VIADD R12, R12, 0x1 ;  /* 0x000000010c0c7836 */ /* 0x000fe20000000000 */
[----:B------:R2:W-:Y:S04]  /*1c00*/  SYNCS.ARRIVE.TRANS64.A1T0 RZ, [R3+URZ+0x3e0], RZ ;  /* 0x0003e0ff03ff79a7 */ /* 0x0005e800081000ff */
[----:B------:R-:W-:-:S04]  /*1c10*/  ISETP.NE.AND P0, PT, R12, 0x2, PT ;  /* 0x000000020c00780c */ /* 0x000fc80003f05270 */
[----:B------:R-:W-:Y:S02]  /*1c20*/  SEL R12, R12, RZ, P0 ;  /* 0x000000ff0c0c7207 */ /* 0x000fe40000000000 */
[----:B--2---:R-:W-:-:S04]  /*1c30*/  SEL R3, RZ, 0x1, P0 ;  /* 0x00000001ff037807 */ /* 0x004fc80000000000 */
[----:B------:R-:W-:-:S07]  /*1c40*/  LOP3.LUT R10, R10, R3, RZ, 0x3c, !PT ;  /* 0x000000030a0a7212 */ /* 0x000fce00078e3cff */
.L_x_19:
[----:B------:R-:W-:Y:S01]  /*1c50*/  UMOV UR4, 0x400 ;  /* 0x0000040000047882 */ /* 0x000fe20000000000 */
[----:B------:R-:W-:Y:S01]  /*1c60*/  SHF.L.U32 R2, R15, 0x1f, RZ ;  /* 0x0000001f0f027819 */ /* 0x000fe200000006ff */
[----:B-1----:R-:W-:Y:S01]  /*1c70*/  ULEA UR4, UR37, UR4, 0x18 ;  /* 0x0000000425047291 */ /* 0x002fe2000f8ec0ff */
[----:B------:R-:W-:Y:S01]  /*1c80*/  R2UR UR35, R99 ;  /* 0x00000000632372ca */ /* 0x000fe200000e0000 */
[----:B------:R-:W-:Y:S01]  /*1c90*/  UISETP.GE.U32.AND UP0, UPT, UR13, 0x3f, UPT ;  /* 0x0000003f0d00788c */ /* 0x000fe2000bf06070 */
[----:B------:R-:W-:Y:S01]  /*1ca0*/  R2UR UR11, R97 ;  /* 0x00000000610b72ca */ /* 0x000fe200000e0000 */
[----:B------:R-:W-:Y:S01]  /*1cb0*/  ULEA UR8, UR6, UR4, 0x3 ;  /* 0x0000000406087291 */ /* 0x000fe2000f8e18ff */
[----:B------:R-:W-:-:S08]  /*1cc0*/  UMOV UR24, URZ ;  /* 0x000000ff00187c82 */ /* 0x000fd00008000000 */
[----:B------:R1:W2:Y:S01]  /*1cd0*/  SYNCS.PHASECHK.TRANS64.TRYWAIT P0, [UR8+0x1b0], R2 ;  /* 0x0001b002ff0075a7 */ /* 0x0002a20008001108 */
[----:B------:R-:W-:Y:S02]  /*1ce0*/  USHF.L.U32 UR35, UR35, 0x6, URZ ;  /* 0x0000000623237899 */ /* 0x000fe400080006ff */
[----:B------:R-:W-:Y:S01]  /*1cf0*/  USHF.L.U32 UR11, UR11, 0x6, URZ ;  /* 0x000000060b0b7899 */ /* 0x000fe200080006ff */
[----:B------:R-:W-:Y:S11]  /*1d00*/  BRA.U !UP0, `(.L_x_21) ;  /* 0x0000000108a47547 */ /* 0x000ff6000b800000 */
[----:B------:R-:W-:Y:S01]  /*1d10*/  UMOV UR16, URZ ;  /* 0x000000ff00107c82 */ /* 0x000fe20008000000 */
[----:B------:R-:W-:-:S05]  /*1d20*/  UMOV UR17, UR6 ;  /* 0x0000000600117c82 */ /* 0x000fca0008000000 */
.L_x_26:
[----:B-1----:R-:W-:Y:S01]  /*1d30*/  ULEA UR33, UR17, UR4, 0x3 ;  /* 0x0000000411217291 */ /* 0x002fe2000f8e18ff */
[----:B--2---:R-:W-:Y:S01]  /*1d40*/  @!P5 MOV R3, 0x1000 ;  /* 0x000010000003d802 */ /* 0x004fe20000000f00 */
[----:B--2---:R-:W-:Y:S10]  /*1d50*/  @P0 BRA `(.L_x_22) ;  /* 0x00000000000c0947 */ /* 0x004ff40003800000 */
[----:B------:R-:W-:-:S04]  /*1d60*/  SHF.L.U32 R5, R15, 0x1f, RZ ;  /* 0x0000001f0f057819 */ /* 0x000fc800000006ff */
[----:B------:R-:W2:Y:S02]  /*1d70*/  SYNCS.PHASECHK.TRANS64.TRYWAIT P0, [UR33+0x1b0], R5 ;  /* 0x0001b005ff0075a7 */ /* 0x000ea40008001121 */
[----:B--2---:R-:W-:Y:S05]  /*1d80*/  @!P0 BRA `(.L_x_23) ;  /* 0x0000006400748947 */ /* 0x004fea0003800000 */
.L_x_22:
[----:B------:R2:W-:Y:S01]  /*1d90*/  @!P5 SYNCS.ARRIVE.TRANS64 RZ, [UR33], R3 ;  /* 0x00000003ffffd9a7 */ /* 0x0005e20008000021 */
[----:B------:R-:W-:Y:S04]  /*1da0*/  BSSY.RECONVERGENT B0, `(.L_x_24) ;  /* 0x0000003000007945 */ /* 0x000fe80003800200 */
[----:B------:R-:W-:Y:S05]  /*1db0*/  @P4 BRA `(.L_x_25) ;  /* 0x0000000000044947 */ /* 0x000fea0003800000 */
[----:B------:R-:W-:Y:S05]  /*1dc0*/  BPT.TRAP 0x1 ;  /* 0x000000040000795c */ /* 0x000fea0000300000 */
.L_x_25:
[----:B------:R-:W-:Y:S05]  /*1dd0*/  BSYNC.RECONVERGENT B0 ;  /* 0x0000000000007941 */ /* 0x000fea0003800200 */
.L_x_24:
[----:B------:R-:W-:Y:S02]  /*1de0*/  UIADD3 UR6, UPT, UPT, UR17, 0x1, URZ ;  /* 0x0000000111067890 */ /* 0x000fe4000fffe0ff */
[----:B------:R-:W-:Y:S02]  /*1df0*/  UIADD3 UR26, UP1, UPT, UR22, 0x80, URZ ;  /* 0x00000080161a7890 */ /* 0x000fe4000ff3e0ff */
[----:B------:R-:W-:Y:S02]  /*1e00*/  UISETP.NE.AND UP0, UPT, UR6, 0x36, UPT ;  /* 0x000000360600788c */ /* 0x000fe4000bf05270 */
[----:B------:R-:W-:Y:S02]  /*1e10*/  USHF.L.U32 UR34, UR16, 0x5, URZ ;  /* 0x0000000510227899 */ /* 0x000fe400080006ff */
[----:B------:R-:W-:Y:S02]  /*1e20*/  USEL UR9, URZ, 0x1, UP0 ;  /* 0x00000001ff097887 */ /* 0x000fe40008000000 */
[----:B------:R-:W-:-:S02]  /*1e30*/  USEL UR6, UR6, URZ, UP0 ;  /* 0x000000ff06067287 */ /* 0x000fc40008000000 */
[----:B------:R-:W-:Y:S02]  /*1e40*/  UIADD3 UR20, UP0, UPT, UR22, 0x180, URZ ;  /* 0x0000018016147890 */ /* 0x000fe4000ff1e0ff */
[----:B------:R-:W-:Y:S01]  /*1e50*/  ULEA UR8, UR6, UR4, 0x3 ;  /* 0x0000000406087291 */ /* 0x000fe2000f8e18ff */
[----:B------:R-:W-:Y:S01]  /*1e60*/  LOP3.LUT R15, R15, UR9, RZ, 0x3c, !PT ;  /* 0x000000090f0f7c12 */ /* 0x000fe2000f8e3cff */
[----:B------:R-:W-:Y:S02]  /*1e70*/  UIADD3.X UR27, UPT, UPT, URZ, UR23, URZ, UP1, !UPT ;  /* 0x00000017ff1b7290 */ /* 0x000fe40008ffe4ff */
[----:B------:R-:W-:Y:S01]  /*1e80*/  UIADD3.X UR21, UPT, UPT, URZ, UR23, URZ, UP0, !UPT ;  /* 0x00000017ff157290 */ /* 0x000fe200087fe4ff */
[----:B-1----:R-:W-:Y:S01]  /*1e90*/  SHF.L.U32 R2, R15, 0x1f, RZ ;  /* 0x0000001f0f027819 */ /* 0x002fe200000006ff */
[----:B------:R-:W-:Y:S01]  /*1ea0*/  UMOV UR18, 0x0 ;  /* 0x0000000000127882 */ /* 0x000fe20000000000 */
[----:B------:R-:W-:Y:S01]  /*1eb0*/  UMOV UR19, 0x10000000 ;  /* 0x1000000000137882 */ /* 0x000fe20000000000 */
[----:B------:R-:W-:Y:S01]  /*1ec0*/  UMOV UR12, UR36 ;  /* 0x00000024000c7c82 */ /* 0x000fe20008000000 */
[----:B------:R1:W1:Y:S01]  /*1ed0*/  SYNCS.PHASECHK.TRANS64.TRYWAIT P0, [UR8+0x1b0], R2 ;  /* 0x0001b002ff0075a7 */ /* 0x0002620008001108 */
[----:B------:R-:W-:Y:S01]  /*1ee0*/  ULEA UR8, UR17, UR4, 0xb ;  /* 0x0000000411087291 */ /* 0x000fe2000f8e58ff */
[----:B------:R-:W-:Y:S01]  /*1ef0*/  UMOV UR9, UR33 ;  /* 0x0000002100097c82 */ /* 0x000fe20008000000 */
[----:B------:R-:W-:-:S02]  /*1f00*/  UMOV UR10, UR34 ;  /* 0x00000022000a7c82 */ /* 0x000fc40008000000 */
[----:B------:R-:W-:Y:S02]  /*1f10*/  UIADD3 UR32, UPT, UPT, UR8, 0x2800, URZ ;  /* 0x0000280008207890 */ /* 0x000fe4000fffe0ff */
[----:B------:R-:W-:Y:S02]  /*1f20*/  UIADD3 UR8, UPT, UPT, UR8, 0x1d800, URZ ;  /* 0x0001d80008087890 */ /* 0x000fe4000fffe0ff */
[----:B------:R-:W-:Y:S01]  /*1f30*/  UIADD3 UR16, UPT, UPT, UR16, 0x1, URZ ;  /* 0x0000000110107890 */ /* 0x000fe2000fffe0ff */
[----:B------:R-:W-:Y:S01]  /*1f40*/  UMOV UR24, UR5 ;  /* 0x0000000500187c82 */ /* 0x000fe20008000000 */
[----:B------:R-:W-:Y:S02]  /*1f50*/  UMOV UR17, UR6 ;  /* 0x0000000600117c82 */ /* 0x000fe40008000000 */
[----:B------:R-:W-:Y:S01]  /*1f60*/  UISETP.NE.AND UP0, UPT, UR16, UR5, UPT ;  /* 0x000000051000728c */ /* 0x000fe2000bf05270 */
[----:B------:R1:W-:Y:S02]  /*1f70*/  UTMALDG.3D [UR32], [UR26], desc[UR18] ;  /* 0x000012201a0075b4 */ /* 0x0003e40008011000 */
[----:B------:R1:W-:Y:S06]  /*1f80*/  UTMALDG.3D [UR8], [UR20], desc[UR18] ;  /* 0x00001208140075b4 */ /* 0x0003ec0008011000 */
[----:B------:R-:W-:Y:S05]  /*1f90*/  BRA.U UP0, `(.L_x_26) ;  /* 0xfffffffd00647547 */ /* 0x000fea000b83ffff */
.L_x_21:
[----:B-1----:R-:W-:Y:S01]  /*1fa0*/  ULEA UR8, UR6, UR4, 0x3 ;  /* 0x0000000406087291 */ /* 0x002fe2000f8e18ff */
[----:B------:R-:W-:Y:S01]  /*1fb0*/  SHF.L.U32 R2, R15, 0x1f, RZ ;  /* 0x0000001f0f027819 */ /* 0x000fe200000006ff */
[----:B------:R-:W-:Y:S01]  /*1fc0*/  @!P1 SYNCS.ARRIVE.TRANS64.A1T0 RZ, [UR4+0x378], RZ ;  /* 0x000378ffffff99a7 */ /* 0x000fe20008100004 */
[----:B------:R-:W-:-:S06]  /*1fd0*/  UISETP.GT.AND UP0, UPT, UR15, UR14, UPT ;  /* 0x0000000e0f00728c */ /* 0x000fcc000bf04270 */
[----:B--2---:R1:W2:Y:S03]  /*1fe0*/  SYNCS.PHASECHK.TRANS64.TRYWAIT P0, [UR8+0x1b0], R2 ;  /* 0x0001b002ff0075a7 */ /* 0x0042a60008001108 */
[----:B------:R-:W-:Y:S05]  /*1ff0*/  BRA.U !UP0, `(.L_x_27) ;  /* 0x0000000108a87547 */ /* 0x000fea000b800000 */
[----:B------:R-:W-:Y:S01]  /*2000*/  UIADD3 UR21, UPT, UPT, UR7, UR24, URZ ;  /* 0x0000001807157290 */ /* 0x000fe2000fffe0ff */
[----:B------:R-:W-:-:S11]  /*2010*/  UMOV UR25, UR6 ;  /* 0x0000000600197c82 */ /* 0x000fd60008000000 */
.L_x_32:
[----:B-1----:R-:W-:Y:S01]  /*2020*/  ULEA UR17, UR25, UR4, 0x3 ;  /* 0x0000000419117291 */ /* 0x002fe2000f8e18ff */
[----:B--2---:R-:W-:Y:S01]  /*2030*/  @!P5 MOV R3, 0x1000 ;  /* 0x000010000003d802 */ /* 0x004fe20000000f00 */
[----:B--2---:R-:W-:Y:S10]  /*2040*/  @P0 BRA `(.L_x_28) ;  /* 0x00000000000c0947 */ /* 0x004ff40003800000 */
[----:B------:R-:W-:-:S04]  /*2050*/  SHF.L.U32 R5, R15, 0x1f, RZ ;  /* 0x0000001f0f057819 */ /* 0x000fc800000006ff */
[----:B------:R-:W2:Y:S02]  /*2060*/  SYNCS.PHASECHK.TRANS64.TRYWAIT P0, [UR17+0x1b0], R5 ;  /* 0x0001b005ff0075a7 */ /* 0x000ea40008001111 */
[----:B--2---:R-:W-:Y:S05]  /*2070*/  @!P0 BRA `(.L_x_29) ;  /* 0x0000006000d08947 */ /* 0x004fea0003800000 */
.L_x_28:
[----:B------:R2:W-:Y:S01]  /*2080*/  @!P5 SYNCS.ARRIVE.TRANS64 RZ, [UR17], R3 ;  /* 0x00000003ffffd9a7 */ /* 0x0005e20008000011 */
[----:B------:R-:W-:Y:S04]  /*2090*/  BSSY.RECONVERGENT B0, `(.L_x_30) ;  /* 0x0000003000007945 */ /* 0x000fe80003800200 */
[----:B------:R-:W-:Y:S05]  /*20a0*/  @P4 BRA `(.L_x_31) ;  /* 0x0000000000044947 */ /* 0x000fea0003800000 */
[----:B------:R-:W-:Y:S05]  /*20b0*/  BPT.TRAP 0x1 ;  /* 0x000000040000795c */ /* 0x000fea0000300000 */
.L_x_31:
[----:B------:R-:W-:Y:S05]  /*20c0*/  BSYNC.RECONVERGENT B0 ;  /* 0x0000000000007941 */ /* 0x000fea0003800200 */
.L_x_30:
        /* <DEDUP_REMOVED lines=20> */
[----:B------:R-:W-:Y:S01]  /*2210*/  UIADD3 UR8, UPT, UPT, UR8, 0x1d800, URZ ;  /* 0x0001d80008087890 */ /* 0x000fe2000fffe0ff */
[----:B------:R-:W-:Y:S01]  /*2220*/  UMOV UR9, UR17 ;  /* 0x0000001100097c82 */ /* 0x000fe20008000000 */
[----:B------:R-:W-:Y:S01]  /*2230*/  UMOV UR10, UR18 ;  /* 0x00000012000a7c82 */ /* 0x000fe20008000000 */
[----:B------:R-:W-:Y:S01]  /*2240*/  UIADD3 UR24, UPT, UPT, UR24, 0x1, URZ ;  /* 0x0000000118187890 */ /* 0x000fe2000fffe0ff */
[----:B------:R-:W-:-:S03]  /*2250*/  UMOV UR25, UR6 ;  /* 0x0000000600197c82 */ /* 0x000fc60008000000 */
[----:B------:R1:W-:Y:S01]  /*2260*/  UTMALDG.3D [UR16], [UR30], desc[UR26] ;  /* 0x00001a101e0075b4 */ /* 0x0003e20008011000 */
[----:B------:R-:W-:Y:S01]  /*2270*/  UISETP.NE.AND UP0, UPT, UR24, UR21, UPT ;  /* 0x000000151800728c */ /* 0x000fe2000bf05270 */
[----:B------:R1:W-:Y:S08]  /*2280*/  UTMALDG.3D [UR8], [UR28], desc[UR26] ;  /* 0x00001a081c0075b4 */ /* 0x0003f00008011000 */
[----:B------:R-:W-:Y:S05]  /*2290*/  BRA.U UP0, `(.L_x_32) ;  /* 0xfffffffd00607547 */ /* 0x000fea000b83ffff */
.L_x_27:
[C---:B-1----:R-:W-:Y:S01]  /*22a0*/  LEA R2, R14.reuse, UR4, 0x3 ;  /* 0x000000040e027c11 */ /* 0x042fe2000f8e18ff */
[----:B------:R-:W-:Y:S01]  /*22b0*/  NOP ;  /* 0x0000000000007918 */ /* 0x000fe20000000000 */
[----:B--2---:R-:W-:Y:S02]  /*22c0*/  SHF.L.U32 R3, R13, 0x1f, RZ ;  /* 0x0000001f0d037819 */ /* 0x004fe400000006ff */
[----:B------:R-:W-:Y:S02]  /*22d0*/  LEA R4, R14, UR4, 0x4 ;  /* 0x000000040e047c11 */ /* 0x000fe4000f8e20ff */
[----:B------:R-:W1:Y:S02]  /*22e0*/  SYNCS.PHASECHK.TRANS64.TRYWAIT P0, [R2+URZ+0x380], R3 ;  /* 0x00038003020075a7 */ /* 0x000e6400080011ff */
[----:B-1----:R-:W-:Y:S05]  /*22f0*/  @!P0 BRA `(.L_x_33) ;  /* 0x0000006000488947 */ /* 0x002fea0003800000 */
.L_x_149:
[----:B------:R-:W2:Y:S01]  /*2300*/  LDS.128 R4, [R4+0x410] ;  /* 0x0004100004047984 */ /* 0x000ea20000000c00 */
[----:B---3--:R-:W-:Y:S01]  /*2310*/  ISETP.GE.AND P0, PT, R40, 0x1, PT ;  /* 0x000000012800780c */ /* 0x008fe20003f06270 */
[----:B-1----:R-:W-:Y:S01]  /*2320*/  VIADD R2, R2, 0x390 ;  /* 0x0000039002027836 */ /* 0x002fe20000000000 */
[----:B------:R-:W-:Y:S01]  /*2330*/  @!PT LDS RZ, [RZ] ;  /* 0x00000000fffff984 */ /* 0x000fe20000000800 */
[----:B------:R-:W-:Y:S01]  /*2340*/  @!PT LDS RZ, [RZ] ;  /* 0x00000000fffff984 */ /* 0x000fe20000000800 */
[----:B------:R-:W-:Y:S01]  /*2350*/  @!PT LDS RZ, [RZ] ;  /* 0x00000000fffff984 */ /* 0x000fe20000000800 */
[----:B------:R-:W-:Y:S01]  /*2360*/  @!PT LDS RZ, [RZ] ;  /* 0x00000000fffff984 */ /* 0x000fe20000000800 */
[----:B------:R1:W-:Y:S06]  /*2370*/  MEMBAR.ALL.CTA ;  /* 0x0000000000007992 */ /* 0x0003ec0000008000 */
[----:B-1----:R-:W1:Y:S01]  /*2380*/  FENCE.VIEW.ASYNC.S ;  /* 0x00000000000073c6 */ /* 0x002e620000000000 */
[----:B------:R-:W-:-:S04]  /*2390*/  PRMT R2, RZ, 0x654, R2 ;  /* 0x00000654ff027816 */ /* 0x000fc80000000002 */
[----:B-1----:R1:W-:Y:S01]  /*23a0*/  SYNCS.ARRIVE.TRANS64.RED.A1T0 RZ, [R2+URZ], RZ ;  /* 0x000000ff02ff79a7 */ /* 0x0023e200081004ff */
[----:B--2---:R-:W-:-:S13]  /*23b0*/  LOP3.LUT P2, RZ, R6, 0x1, RZ, 0xc0, !PT ;  /* 0x0000000106ff7812 */ /* 0x004fda000784c0ff */
[----:B------:R-:W-:Y:S01]  /*23c0*/  @P2 SHF.R.U32.HI R3, RZ, 0x10, R5 ;  /* 0x00000010ff032819 */ /* 0x000fe20000011605 */
[----:B------:R-:W-:Y:S01]  /*23d0*/  VOTEU.ANY UP0, P2 ;  /* 0x0000000000ff7886 */ /* 0x000fe20001000100 */
[----:B------:R-:W-:Y:S02]  /*23e0*/  @P2 MOV R11, R4 ;  /* 0x00000004000b2202 */ /* 0x000fe40000000f00 */
[----:B------:R-:W-:Y:S02]  /*23f0*/  @P2 R2UR.BROADCAST UR8, R3 ;  /* 0x00000000030822ca */ /* 0x000fe400008e0000 */
[----:B------:R-:W-:-:S11]  /*2400*/  @P2 LOP3.LUT R8, R5, 0xffff, RZ, 0xc0, !PT ;  /* 0x0000ffff05082812 */ /* 0x000fd600078ec0ff */
[----:B------:R-:W-:Y:S01]  /*2410*/  @UP0 UMOV UR36, UR8 ;  /* 0x0000000800240c82 */ /* 0x000fe20008000000 */
[----:B-1----:R-:W-:Y:S05]  /*2420*/  @!P0 BRA `(.L_x_34) ;  /* 0x0000000000b88947 */ /* 0x002fea0003800000 */
[----:B------:R-:W4:Y:S01]  /*2430*/  LDC.64 R4, c[0x0][0xb18] ;  /* 0x0002c600ff047b82 */ /* 0x000f220000000a00 */
[----:B------:R-:W-:-:S07]  /*2440*/  ISETP.NE.AND P3, PT, R40, 0x1, PT ;  /* 0x000000012800780c */ /* 0x000fce0003f65270 */
[----:B------:R-:W1:Y:S08]  /*2450*/  LDC.64 R6, c[0x0][0xb10] ;  /* 0x0002c400ff067b82 */ /* 0x000e700000000a00 */
[----:B------:R-:W2:Y:S08]  /*2460*/  LDC R16, c[0x0][0xb20] ;  /* 0x0002c800ff107b82 */ /* 0x000eb00000000800 */
[----:B------:R-:W3:Y:S01]  /*2470*/  LDC R18, c[0x0][0xb0c] ;  /* 0x0002c300ff127b82 */ /* 0x000ee20000000800 */
[----:B----4-:R-:W-:Y:S01]  /*2480*/  IMAD.HI.U32 R17, R0, R5, RZ ;  /* 0x0000000500117227 */ /* 0x010fe200078e00ff */
[----:B------:R-:W-:-:S03]  /*2490*/  ISETP.NE.AND P0, PT, R4, 0x1, PT ;  /* 0x000000010400780c */ /* 0x000fc60003f05270 */
[----:B------:R-:W-:-:S03]  /*24a0*/  IMAD.HI.U32 R5, R8, R5, RZ ;  /* 0x0000000508057227 */ /* 0x000fc600078e00ff */
[----:B------:R-:W4:Y:S01]  /*24b0*/  LDC.64 R2, c[0x0][0xb28] ;  /* 0x0002ca00ff027b82 */ /* 0x000f220000000a00 */
[----:B-1----:R-:W-:-:S04]  /*24c0*/  IMAD.HI.U32 R20, R9, R6, RZ ;  /* 0x0000000609147227 */ /* 0x002fc800078e00ff */
[----:B------:R-:W-:Y:S01]  /*24d0*/  IMAD.HI.U32 R22, R11, R6, RZ ;  /* 0x000000060b167227 */ /* 0x000fe200078e00ff */
[----:B------:R-:W-:Y:S02]  /*24e0*/  SHF.R.U32.HI R20, RZ, R7, R20 ;  /* 0x00000007ff147219 */ /* 0x000fe40000011614 */
[-C--:B--2---:R-:W-:Y:S02]  /*24f0*/  SHF.R.U32.HI R17, RZ, R16.reuse, R17 ;  /* 0x00000010ff117219 */ /* 0x084fe40000011611 */
[----:B------:R-:W-:Y:S02]  /*2500*/  SHF.R.U32.HI R5, RZ, R16, R5 ;  /* 0x00000010ff057219 */ /* 0x000fe40000011605 */
[----:B------:R-:W-:Y:S02]  /*2510*/  SEL R17, R0, R17, !P0 ;  /* 0x0000001100117207 */ /* 0x000fe40004000000 */
[----:B------:R-:W-:Y:S02]  /*2520*/  SHF.R.U32.HI R22, RZ, R7, R22 ;  /* 0x00000007ff167219 */ /* 0x000fe40000011616 */
[----:B---3--:R-:W-:-:S02]  /*2530*/  ISETP.NE.AND P1, PT, R18, 0x1, PT ;  /* 0x000000011200780c */ /* 0x008fc40003f25270 */
[----:B------:R-:W-:Y:S02]  /*2540*/  SEL R5, R8, R5, !P0 ;  /* 0x0000000508057207 */ /* 0x000fe40004000000 */
[----:B------:R-:W-:Y:S02]  /*2550*/  SEL R19, R9, R20, !P1 ;  /* 0x0000001409137207 */ /* 0x000fe40004800000 */
[----:B------:R-:W-:Y:S01]  /*2560*/  SEL R7, R11, R22, !P1 ;  /* 0x000000160b077207 */ /* 0x000fe20004800000 */
[----:B----4-:R-:W-:-:S04]  /*2570*/  IMAD.HI.U32 R20, R17, R2, RZ ;  /* 0x0000000211147227 */ /* 0x010fc800078e00ff */
[----:B------:R-:W-:Y:S01]  /*2580*/  IMAD.HI.U32 R6, R19, R2, RZ ;  /* 0x0000000213067227 */ /* 0x000fe200078e00ff */
[----:B------:R-:W-:-:S04]  /*2590*/  @P3 SHF.R.U32.HI R17, RZ, R3, R20 ;  /* 0x00000003ff113219 */ /* 0x000fc80000011614 */
[----:B------:R-:W-:Y:S01]  /*25a0*/  @P3 SHF.R.U32.HI R19, RZ, R3, R6 ;  /* 0x00000003ff133219 */ /* 0x000fe20000011606 */
[----:B------:R-:W-:-:S04]  /*25b0*/  IMAD R17, R40, R17, RZ ;  /* 0x0000001128117224 */ /* 0x000fc800078e02ff */
[----:B------:R-:W-:Y:S01]  /*25c0*/  IMAD R6, R40, R19, RZ ;  /* 0x0000001328067224 */ /* 0x000fe200078e02ff */
[C---:B------:R-:W-:Y:S02]  /*25d0*/  ISETP.GE.AND P0, PT, R5.reuse, R17, PT ;  /* 0x000000110500720c */ /* 0x040fe40003f06270 */
[----:B------:R-:W-:Y:S02]  /*25e0*/  IADD3 R17, PT, PT, -R5, RZ, RZ ;  /* 0x000000ff05117210 */ /* 0x000fe40007ffe1ff */
[----:B------:R-:W-:Y:S01]  /*25f0*/  ISETP.GE.OR P0, PT, R7, R6, P0 ;  /* 0x000000060700720c */ /* 0x000fe20000706670 */
[----:B------:R-:W-:-:S04]  /*2600*/  IMAD.HI.U32 R6, R5, R2, RZ ;  /* 0x0000000205067227 */ /* 0x000fc800078e00ff */
[----:B------:R-:W-:Y:S01]  /*2610*/  IMAD R8, R4, R17, R8 ;  /* 0x0000001104087224 */ /* 0x000fe200078e0208 */
[----:B------:R-:W-:-:S04]  /*2620*/  SHF.R.U32.HI R6, RZ, R3, R6 ;  /* 0x00000003ff067219 */ /* 0x000fc80000011606 */
[----:B------:R-:W-:-:S03]  /*2630*/  SEL R6, R5, R6, !P3 ;  /* 0x0000000605067207 */ /* 0x000fc60005800000 */
[----:B------:R-:W-:-:S04]  /*2640*/  @!P0 IMAD.HI.U32 R16, R7, R2, RZ ;  /* 0x0000000207108227 */ /* 0x000fc800078e00ff */
[----:B------:R-:W-:Y:S01]  /*2650*/  IMAD.MOV R2, RZ, RZ, -R6 ;  /* 0x000000ffff027224 */ /* 0x000fe200078e0a06 */
[----:B------:R-:W-:-:S03]  /*2660*/  @!P0 SHF.R.U32.HI R16, RZ, R3, R16 ;  /* 0x00000003ff108219 */ /* 0x000fc60000011610 */
[----:B------:R-:W-:Y:S01]  /*2670*/  IMAD R2, R40, R2, R5 ;  /* 0x0000000228027224 */ /* 0x000fe200078e0205 */
[----:B------:R-:W-:-:S05]  /*2680*/  @!P0 SEL R3, R7, R16, !P3 ;  /* 0x0000001007038207 */ /* 0x000fca0005800000 */
[--C-:B------:R-:W-:Y:S02]  /*2690*/  @!P0 IMAD.IADD R6, R6, 0x1, -R3.reuse ;  /* 0x0000000106068824 */ /* 0x100fe400078e0a03 */
[----:B------:R-:W-:Y:S01]  /*26a0*/  @!P0 IMAD R3, R2, R19, R3 ;  /* 0x0000001302038224 */ /* 0x000fe200078e0203 */
[----:B------:R-:W-:Y:S01]  /*26b0*/  IADD3 R2, PT, PT, -R7, RZ, RZ ;  /* 0x000000ff07027210 */ /* 0x000fe20007ffe1ff */
[----:B------:R-:W-:Y:S02]  /*26c0*/  @!P0 IMAD R5, R40, R6, R7 ;  /* 0x0000000628058224 */ /* 0x000fe400078e0207 */
[----:B------:R-:W-:Y:S02]  /*26d0*/  @!P0 IMAD.MOV.U32 R7, RZ, RZ, R3 ;  /* 0x000000ffff078224 */ /* 0x000fe400078e0003 */
[----:B------:R-:W-:Y:S02]  /*26e0*/  IMAD R2, R18, R2, R11 ;  /* 0x0000000212027224 */ /* 0x000fe400078e020b */
[----:B------:R-:W-:-:S02]  /*26f0*/  IMAD R8, R5, R4, R8 ;  /* 0x0000000405087224 */ /* 0x000fc400078e0208 */
[----:B------:R-:W-:Y:S02]  /*2700*/  IMAD R11, R7, R18, R2 ;  /* 0x00000012070b7224 */ /* 0x000fe400078e0202 */
.L_x_34:
[----:B------:R-:W1:Y:S02]  /*2710*/  LDCU UR8, c[0x0][0xb30] ;  /* 0x00016600ff0877ac */ /* 0x000e640008000800 */
[----:B-1----:R-:W-:-:S09]  /*2720*/  UISETP.NE.AND UP0, UPT, UR8, 0x1, UPT ;  /* 0x000000010800788c */ /* 0x002fd2000bf05270 */
[----:B------:R-:W-:Y:S05]  /*2730*/  BRA.U UP0, `(.L_x_35) ;  /* 0x0000000100407547 */ /* 0x000fea000b800000 */
[----:B------:R-:W1:Y:S08]  /*2740*/  LDC.64 R4, c[0x0][0xb10] ;  /* 0x0002c400ff047b82 */ /* 0x000e700000000a00 */
[----:B------:R-:W2:Y:S08]  /*2750*/  LDC.64 R2, c[0x0][0xb18] ;  /* 0x0002c600ff027b82 */ /* 0x000eb00000000a00 */
[----:B------:R-:W3:Y:S08]  /*2760*/  LDC R6, c[0x0][0xb20] ;  /* 0x0002c800ff067b82 */ /* 0x000ef00000000800 */
[----:B------:R-:W4:Y:S01]  /*2770*/  LDC R16, c[0x0][0xb0c] ;  /* 0x0002c300ff107b82 */ /* 0x000f220000000800 */
[----:B-1----:R-:W-:-:S05]  /*2780*/  IMAD.HI.U32 R4, R11, R4, RZ ;  /* 0x000000040b047227 */ /* 0x002fca00078e00ff */
[----:B------:R-:W-:Y:S01]  /*2790*/  SHF.R.U32.HI R4, RZ, R5, R4 ;  /* 0x00000005ff047219 */ /* 0x000fe20000011604 */
[----:B--2---:R-:W-:Y:S01]  /*27a0*/  IMAD.HI.U32 R3, R8, R3, RZ ;  /* 0x0000000308037227 */ /* 0x004fe200078e00ff */
[----:B------:R-:W-:-:S04]  /*27b0*/  ISETP.NE.AND P0, PT, R2, 0x1, PT ;  /* 0x000000010200780c */ /* 0x000fc80003f05270 */
[----:B---3--:R-:W-:-:S04]  /*27c0*/  SHF.R.U32.HI R3, RZ, R6, R3 ;  /* 0x00000006ff037219 */ /* 0x008fc80000011603 */
[----:B------:R-:W-:Y:S02]  /*27d0*/  SEL R3, R8, R3, !P0 ;  /* 0x0000000308037207 */ /* 0x000fe40004000000 */
[----:B----4-:R-:W-:-:S04]  /*27e0*/  ISETP.NE.AND P1, PT, R16, 0x1, PT ;  /* 0x000000011000780c */ /* 0x010fc80003f25270 */
[----:B------:R-:W-:-:S05]  /*27f0*/  SEL R4, R11, R4, !P1 ;  /* 0x000000040b047207 */ /* 0x000fca0004800000 */
[----:B------:R-:W-:Y:S02]  /*2800*/  IMAD.IADD R5, R3, 0x1, -R4 ;  /* 0x0000000103057824 */ /* 0x000fe400078e0a04 */
[----:B------:R-:W-:Y:S02]  /*2810*/  IMAD.IADD R3, R4, 0x1, -R3 ;  /* 0x0000000104037824 */ /* 0x000fe400078e0a03 */
[----:B------:R-:W-:Y:S02]  /*2820*/  IMAD R11, R5, R16, R11 ;  /* 0x00000010050b7224 */ /* 0x000fe400078e020b */
[----:B------:R-:W-:-:S07]  /*2830*/  IMAD R8, R3, R2, R8 ;  /* 0x0000000203087224 */ /* 0x000fce00078e0208 */
.L_x_35:
[----:B------:R-:W-:Y:S01]  /*2840*/  VIADD R14, R14, 0x1 ;  /* 0x000000010e0e7836 */ /* 0x000fe20000000000 */
[----:B------:R-:W-:Y:S01]  /*2850*/  PLOP3.LUT P1, PT, PT, PT, PT, 0x80, 0x8 ;  /* 0x000000000008781c */ /* 0x000fe20003f2f070 */
[----:B------:R-:W-:Y:S02]  /*2860*/  IMAD.IADD R99, R11, 0x1, R96 ;  /* 0x000000010b637824 */ /* 0x000fe400078e0260 */
[----:B------:R-:W-:Y:S01]  /*2870*/  IMAD.IADD R97, R8, 0x1, R81 ;  /* 0x0000000108617824 */ /* 0x000fe200078e0251 */
[----:B------:R-:W-:-:S04]  /*2880*/  ISETP.NE.AND P0, PT, R14, 0x2, PT ;  /* 0x000000020e00780c */ /* 0x000fc80003f05270 */
[----:B------:R-:W-:Y:S02]  /*2890*/  SEL R2, RZ, 0x1, P0 ;  /* 0x00000001ff027807 */ /* 0x000fe40000000000 */
[----:B------:R-:W-:Y:S02]  /*28a0*/  SEL R14, R14, RZ, P0 ;  /* 0x000000ff0e0e7207 */ /* 0x000fe40000000000 */
[----:B------:R-:W-:Y:S01]  /*28b0*/  LOP3.LUT R13, R13, R2, RZ, 0x3c, !PT ;  /* 0x000000020d0d7212 */ /* 0x000fe200078e3cff */
[----:B------:R-:W-:Y:S06]  /*28c0*/  @P2 BRA `(.L_x_36) ;  /* 0xfffffff000a02947 */ /* 0x000fec000383ffff */
[----:B------:R-:W-:Y:S01]  /*28d0*/  UIADD3 UR4, UPT, UPT, UR4, 0x1b0, URZ ;  /* 0x000001b004047890 */ /* 0x000fe2000fffe0ff */
[----:B------:R-:W-:-:S03]  /*28e0*/  SHF.L.U32 R3, R15, 0x1f, RZ ;  /* 0x0000001f0f037819 */ /* 0x000fc600000006ff */
[----:B------:R-:W-:-:S09]  /*28f0*/  ULEA UR5, UR6, UR4, 0x3 ;  /* 0x0000000406057291 */ /* 0x000fd2000f8e18ff */
[----:B------:R-:W1:Y:S02]  /*2900*/  SYNCS.PHASECHK.TRANS64.TRYWAIT P0, [UR5], R3 ;  /* 0x00000003ff0075a7 */ /* 0x000e640008001105 */
[----:B-1----:R-:W-:Y:S05]  /*2910*/  @!P0 BRA `(.L_x_37) ;  /* 0x0000005800d48947 */ /* 0x002fea0003800000 */
.L_x_151:
[----:B------:R-:W-:-:S04]  /*2920*/  UIADD3 UR6, UPT, UPT, UR6, 0x1, URZ ;  /* 0x0000000106067890 */ /* 0x000fc8000fffe0ff */
[----:B------:R-:W-:-:S04]  /*2930*/  UISETP.NE.AND UP0, UPT, UR6, 0x36, UPT ;  /* 0x000000360600788c */ /* 0x000fc8000bf05270 */
[----:B------:R-:W-:Y:S02]  /*2940*/  USEL UR7, URZ, 0x1, UP0 ;  /* 0x00000001ff077887 */ /* 0x000fe40008000000 */
[----:B------:R-:W-:-:S04]  /*2950*/  USEL UR6, UR6, URZ, UP0 ;  /* 0x000000ff06067287 */ /* 0x000fc80008000000 */
[----:B------:R-:W-:Y:S01]  /*2960*/  ULEA UR5, UR6, UR4, 0x3 ;  /* 0x0000000406057291 */ /* 0x000fe2000f8e18ff */
[----:B------:R-:W-:-:S04]  /*2970*/  LOP3.LUT R2, R15, UR7, RZ, 0x3c, !PT ;  /* 0x000000070f027c12 */ /* 0x000fc8000f8e3cff */
[----:B-1----:R-:W-:-:S04]  /*2980*/  SHF.L.U32 R3, R2, 0x1f, RZ ;  /* 0x0000001f02037819 */ /* 0x002fc800000006ff */
[----:B------:R-:W1:Y:S02]  /*2990*/  SYNCS.PHASECHK.TRANS64.TRYWAIT P0, [UR5], R3 ;  /* 0x00000003ff0075a7 */ /* 0x000e640008001105 */
[----:B-1----:R-:W-:Y:S05]  /*29a0*/  @!P0 BRA `(.L_x_38) ;  /* 0x0000005800c88947 */ /* 0x002fea0003800000 */
.L_x_153:
        /* <DEDUP_REMOVED lines=9> */
.L_x_155:
        /* <DEDUP_REMOVED lines=9> */
.L_x_157:
        /* <DEDUP_REMOVED lines=9> */
.L_x_159:
        /* <DEDUP_REMOVED lines=9> */
.L_x_161:
        /* <DEDUP_REMOVED lines=9> */
.L_x_163:
        /* <DEDUP_REMOVED lines=9> */
.L_x_165:
        /* <DEDUP_REMOVED lines=9> */
.L_x_167:
        /* <DEDUP_REMOVED lines=9> */
.L_x_169:
        /* <DEDUP_REMOVED lines=9> */
.L_x_171:
        /* <DEDUP_REMOVED lines=9> */
.L_x_173:
        /* <DEDUP_REMOVED lines=9> */
.L_x_175:
        /* <DEDUP_REMOVED lines=9> */
.L_x_177:
        /* <DEDUP_REMOVED lines=9> */
.L_x_179:
        /* <DEDUP_REMOVED lines=9> */
.L_x_181:
        /* <DEDUP_REMOVED lines=9> */
.L_x_183:
        /* <DEDUP_REMOVED lines=9> */
.L_x_185:
        /* <DEDUP_REMOVED lines=9> */
.L_x_187:
        /* <DEDUP_REMOVED lines=9> */
.L_x_189:
        /* <DEDUP_REMOVED lines=9> */
.L_x_191:
        /* <DEDUP_REMOVED lines=9> */
.L_x_193:
        /* <DEDUP_REMOVED lines=9> */
.L_x_195:
        /* <DEDUP_REMOVED lines=9> */
.L_x_197:
        /* <DEDUP_REMOVED lines=9> */
.L_x_199:
        /* <DEDUP_REMOVED lines=9> */
.L_x_201:
        /* <DEDUP_REMOVED lines=9> */
.L_x_203:
        /* <DEDUP_REMOVED lines=9> */
.L_x_205:
        /* <DEDUP_REMOVED lines=9> */
.L_x_207:
        /* <DEDUP_REMOVED lines=9> */
.L_x_209:
        /* <DEDUP_REMOVED lines=9> */
.L_x_211:
        /* <DEDUP_REMOVED lines=9> */
.L_x_213:
        /* <DEDUP_REMOVED lines=9> */
.L_x_215:
        /* <DEDUP_REMOVED lines=9> */
.L_x_217:
        /* <DEDUP_REMOVED lines=9> */
.L_x_219:
        /* <DEDUP_REMOVED lines=9> */
.L_x_221:
        /* <DEDUP_REMOVED lines=9> */
.L_x_223:
        /* <DEDUP_REMOVED lines=9> */
.L_x_225:
        /* <DEDUP_REMOVED lines=9> */
.L_x_227:
        /* <DEDUP_REMOVED lines=9> */
.L_x_229:
        /* <DEDUP_REMOVED lines=9> */
.L_x_231:
        /* <DEDUP_REMOVED lines=9> */
.L_x_233:
        /* <DEDUP_REMOVED lines=9> */
.L_x_235:
        /* <DEDUP_REMOVED lines=9> */
.L_x_237:
        /* <DEDUP_REMOVED lines=9> */
.L_x_239:
        /* <DEDUP_REMOVED lines=9> */
.L_x_241:
        /* <DEDUP_REMOVED lines=9> */
.L_x_243:
        /* <DEDUP_REMOVED lines=9> */
.L_x_245:
        /* <DEDUP_REMOVED lines=9> */
.L_x_247:
        /* <DEDUP_REMOVED lines=9> */
.L_x_249:
        /* <DEDUP_REMOVED lines=9> */
.L_x_251:
        /* <DEDUP_REMOVED lines=9> */
.L_x_253:
        /* <DEDUP_REMOVED lines=9> */
.L_x_255:
[----:B------:R-:W-:-:S04]  /*4660*/  UIADD3 UR6, UPT, UPT, UR6, 0x1, URZ ;  /* 0x0000000106067890 */ /* 0x000fc8000fffe0ff */
[----:B------:R-:W-:-:S04]  /*4670*/  UISETP.NE.AND UP0, UPT, UR6, 0x36, UPT ;  /* 0x000000360600788c */ /* 0x000fc8000bf05270 */
[----:B------:R-:W-:Y:S02]  /*4680*/  USEL UR5, URZ, 0x1, UP0 ;  /* 0x00000001ff057887 */ /* 0x000fe40008000000 */
[----:B------:R-:W-:-:S04]  /*4690*/  USEL UR6, UR6, URZ, UP0 ;  /* 0x000000ff06067287 */ /* 0x000fc80008000000 */
[----:B------:R-:W-:Y:S01]  /*46a0*/  ULEA UR6, UR6, UR4, 0x3 ;  /* 0x0000000406067291 */ /* 0x000fe2000f8e18ff */
[----:B-1----:R-:W-:-:S04]  /*46b0*/  LOP3.LUT R3, R2, UR5, RZ, 0x3c, !PT ;  /* 0x0000000502037c12 */ /* 0x002fc8000f8e3cff */
[----:B------:R-:W-:Y:S01]  /*46c0*/  SHF.L.U32 R3, R3, 0x1f, RZ ;  /* 0x0000001f03037819 */ /* 0x000fe200000006ff */
[----:B----4-:R-:W-:-:S07]  /*46d0*/  IMAD.U32 R0, RZ, RZ, UR6 ;  /* 0x00000006ff007e24 */ /* 0x010fce000f8e00ff */
.L_x_90:
[----:B-1----:R1:W2:Y:S02]  /*46e0*/  SYNCS.PHASECHK.TRANS64.TRYWAIT P0, [R0+URZ], R3 ;  /* 0x00000003000075a7 */ /* 0x0022a400080011ff */
[----:B--2---:R-:W-:Y:S05]  /*46f0*/  @!P0 NANOSLEEP.SYNCS 0x989680 ;  /* 0x009896800000895d */ /* 0x004fea0003900000 */
[----:B------:R-:W2:Y:S02]  /*4700*/  @!P0 SYNCS.PHASECHK.TRANS64 P0, [R0+URZ], R3 ;  /* 0x00000003000085a7 */ /* 0x000ea400080010ff */
[----:B--2---:R-:W-:Y:S05]  /*4710*/  @P0 EXIT ;  /* 0x000000000000094d */ /* 0x004fea0003800000 */
[----:B------:R-:W-:Y:S05]  /*4720*/  BRA `(.L_x_90) ;  /* 0xfffffffc00ec7947 */ /* 0x000fea000383ffff */
.L_x_18:
[----:B------:R-:W-:-:S04]  /*4730*/  UISETP.NE.AND UP1, UPT, UR37, URZ, UPT ;  /* 0x000000ff2500728c */ /* 0x000fc8000bf25270 */
[----:B------:R-:W-:-:S09]  /*4740*/  UISETP.NE.OR UP1, UPT, UR8, 0x1, UP1 ;  /* 0x000000010800788c */ /* 0x000fd20008f25670 */
[----:B------:R-:W-:Y:S05]  /*4750*/  BRA.U UP1, `(.L_x_91) ;  /* 0x0000000501487547 */ /* 0x000fea000b800000 */
[----:B------:R-:W-:Y:S01]  /*4760*/  ISETP.NE.AND P2, PT, R2, RZ, PT ;  /* 0x000000ff0200720c */ /* 0x000fe20003f45270 */
[----:B------:R-:W-:Y:S01]  /*4770*/  IMAD.MOV.U32 R12, RZ, RZ, 0x1 ;  /* 0x00000001ff0c7424 */ /* 0x000fe200078e00ff */
[----:B------:R-:W-:Y:S02]  /*4780*/  CS2R R10, SRZ ;  /* 0x00000000000a7805 */ /* 0x000fe4000001ff00 */
[----:B------:R-:W-:Y:S01]  /*4790*/  CS2R R8, SRZ ;  /* 0x0000000000087805 */ /* 0x000fe2000001ff00 */
[----:B------:R-:W-:Y:S01]  /*47a0*/  UMOV UR4, 0x400 ;  /* 0x0000040000047882 */ /* 0x000fe20000000000 */
[----:B------:R-:W-:Y:S01]  /*47b0*/  UMOV UR6, URZ ;  /* 0x000000ff00067c82 */ /* 0x000fe20008000000 */
[----:B------:R-:W-:-:S12]  /*47c0*/  ULEA UR37, UR37, UR4, 0x18 ;  /* 0x0000000425257291 */ /* 0x000fd8000f8ec0ff */
.L_x_95:
[----:B------:R-:W-:Y:S02]  /*47d0*/  LEA R0, R8, UR37, 0x3 ;  /* 0x0000002508007c11 */ /* 0x000fe4000f8e18ff */
[----:B------:R-:W-:-:S03]  /*47e0*/  SHF.L.U32 R5, R9, 0x1f, RZ ;  /* 0x0000001f09057819 */ /* 0x000fc600000006ff */
[----:B------:R-:W-:Y:S01]  /*47f0*/  VIADD R4, R0, 0x3f0 ;  /* 0x000003f000047836 */ /* 0x000fe20000000000 */
[----:B------:R-:W1:Y:S02]  /*4800*/  SYNCS.PHASECHK.TRANS64.TRYWAIT P0, [R0+URZ+0x3e0], R5 ;  /* 0x0003e005000075a7 */ /* 0x000e6400080011ff */
[----:B-1----:R-:W-:Y:S05]  /*4810*/  @!P0 BRA `(.L_x_92) ;  /* 0x00000050000c8947 */ /* 0x002fea0003800000 */
.L_x_256:
[----:B------:R-:W-:Y:S01]  /*4820*/  ULEA UR5, UR6, UR37, 0x3 ;  /* 0x0000002506057291 */ /* 0x000fe2000f8e18ff */
[----:B------:R-:W-:Y:S02]  /*4830*/  PRMT R4, RZ, 0x654, R4 ;  /* 0x00000654ff047816 */ /* 0x000fe40000000004 */
[----:B-1----:R-:W-:Y:S01]  /*4840*/  SHF.L.U32 R5, R12, 0x1f, RZ ;  /* 0x0000001f0c057819 */ /* 0x002fe200000006ff */
[----:B------:R-:W-:Y:S01]  /*4850*/  UIADD3 UR4, UPT, UPT, UR5, 0x380, URZ ;  /* 0x0000038005047890 */ /* 0x000fe2000fffe0ff */
[----:B------:R1:W-:Y:S05]  /*4860*/  SYNCS.ARRIVE.TRANS64.RED.A1T0 RZ, [R4+URZ], RZ ;  /* 0x000000ff04ff79a7 */ /* 0x0003ea00081004ff */
[----:B------:R-:W-:Y:S01]  /*4870*/  IMAD.U32 R7, RZ, RZ, UR4 ;  /* 0x00000004ff077e24 */ /* 0x000fe2000f8e00ff */
[----:B------:R-:W2:Y:S04]  /*4880*/  SYNCS.PHASECHK.TRANS64.TRYWAIT P0, [UR5+0x390], R5 ;  /* 0x00039005ff0075a7 */ /* 0x000ea80008001105 */
[----:B------:R-:W-:Y:S01]  /*4890*/  PRMT R6, R2, 0x654, R7 ;  /* 0x0000065402067816 */ /* 0x000fe20000000007 */
[----:B-1----:R-:W-:Y:S01]  /*48a0*/  @!P2 IMAD.MOV.U32 R4, RZ, RZ, 0x10 ;  /* 0x00000010ff04a424 */ /* 0x002fe200078e00ff */
[----:B--2---:R-:W-:Y:S06]  /*48b0*/  @!P0 BRA `(.L_x_93) ;  /* 0x0000004c00f88947 */ /* 0x004fec0003800000 */
.L_x_258:
[----:B------:R-:W-:Y:S01]  /*48c0*/  ULEA UR4, UR6, UR37, 0x4 ;  /* 0x0000002506047291 */ /* 0x000fe2000f8e20ff */
[----:B------:R-:W-:Y:S01]  /*48d0*/  SEL R3, R6, R3, !P2 ;  /* 0x0000000306037207 */ /* 0x000fe20005000000 */
[----:B------:R-:W-:Y:S01]  /*48e0*/  UIADD3 UR5, UPT, UPT, UR5, 0x380, URZ ;  /* 0x0000038005057890 */ /* 0x000fe2000fffe0ff */
[----:B-1----:R-:W-:Y:S01]  /*48f0*/  LEA R0, R11, UR37, 0x3 ;  /* 0x000000250b007c11 */ /* 0x002fe2000f8e18ff */
[----:B------:R-:W-:Y:S01]  /*4900*/  UIADD3 UR4, UPT, UPT, UR4, 0x410, URZ ;  /* 0x0000041004047890 */ /* 0x000fe2000fffe0ff */
[----:B------:R-:W-:Y:S01]  /*4910*/  SHF.L.U32 R5, R10, 0x1f, RZ ;  /* 0x0000001f0a057819 */ /* 0x000fe200000006ff */
[----:B------:R1:W-:Y:S01]  /*4920*/  @!P2 SYNCS.ARRIVE.TRANS64.RED RZ, [R3+URZ], R4 ;  /* 0x0000000403ffa9a7 */ /* 0x0003e200080004ff */
[----:B------:R-:W-:Y:S01]  /*4930*/  UIADD3 UR6, UPT, UPT, UR6, 0x1, URZ ;  /* 0x0000000106067890 */ /* 0x000fe2000fffe0ff */
[----:B------:R-:W-:-:S03]  /*4940*/  VIADD R8, R8, 0x1 ;  /* 0x0000000108087836 */ /* 0x000fc60000000000 */
[----:B------:R-:W-:Y:S02]  /*4950*/  UISETP.NE.AND UP0, UPT, UR6, 0x2, UPT ;  /* 0x000000020600788c */ /* 0x000fe4000bf05270 */
[----:B------:R-:W-:Y:S06]  /*4960*/  UGETNEXTWORKID.BROADCAST [UR4], [UR5] ;  /* 0x00000000040073ca */ /* 0x000fec0008000100 */
[----:B------:R-:W-:Y:S01]  /*4970*/  USEL UR4, URZ, 0x1, UP0 ;  /* 0x00000001ff047887 */ /* 0x000fe20008000000 */
[----:B------:R-:W-:Y:S01]  /*4980*/  ISETP.NE.AND P0, PT, R8, 0x2, PT ;  /* 0x000000020800780c */ /* 0x000fe20003f05270 */
[----:B------:R-:W-:Y:S01]  /*4990*/  USEL UR6, UR6, URZ, UP0 ;  /* 0x000000ff06067287 */ /* 0x000fe20008000000 */
[----:B------:R-:W2:Y:S03]  /*49a0*/  SYNCS.PHASECHK.TRANS64.TRYWAIT P1, [R0+URZ+0x380], R5 ;  /* 0x00038005000075a7 */ /* 0x000ea600080211ff */
[----:B------:R-:W-:Y:S01]  /*49b0*/  LOP3.LUT R12, R12, UR4, RZ, 0x3c, !PT ;  /* 0x000000040c0c7c12 */ /* 0x000fe2000f8e3cff */
[----:B-12---:R-:W-:Y:S07]  /*49c0*/  @!P1 BRA `(.L_x_94) ;  /* 0x0000004c00cc9947 */ /* 0x006fee0003800000 */
.L_x_259:
[C---:B------:R-:W-:Y:S01]  /*49d0*/  LEA R4, R11.reuse, UR37, 0x4 ;  /* 0x000000250b047c11 */ /* 0x040fe2000f8e20ff */
[----:B-1----:R-:W-:Y:S01]  /*49e0*/  VIADD R0, R0, 0x390 ;  /* 0x0000039000007836 */ /* 0x002fe20000000000 */
[----:B------:R-:W-:Y:S01]  /*49f0*/  SEL R8, R8, RZ, P0 ;  /* 0x000000ff08087207 */ /* 0x000fe20000000000 */
[----:B------:R-:W-:-:S03]  /*4a00*/  VIADD R11, R11, 0x1 ;  /* 0x000000010b0b7836 */ /* 0x000fc60000000000 */
[----:B------:R-:W1:Y:S01]  /*4a10*/  LDS.128 R4, [R4+0x410] ;  /* 0x0004100004047984 */ /* 0x000e620000000c00 */
[----:B------:R-:W-:Y:S02]  /*4a20*/  PRMT R0, RZ, 0x654, R0 ;  /* 0x00000654ff007816 */ /* 0x000fe40000000000 */
[C---:B------:R-:W-:Y:S01]  /*4a30*/  ISETP.NE.AND P1, PT, R11.reuse, 0x2, PT ;  /* 0x000000020b00780c */ /* 0x040fe20003f25270 */
[----:B------:R-:W-:Y:S01]  /*4a40*/  @!PT LDS RZ, [RZ] ;  /* 0x00000000fffff984 */ /* 0x000fe20000000800 */
[----:B------:R-:W-:Y:S01]  /*4a50*/  @!PT LDS RZ, [RZ] ;  /* 0x00000000fffff984 */ /* 0x000fe20000000800 */
[----:B------:R-:W-:Y:S01]  /*4a60*/  @!PT LDS RZ, [RZ] ;  /* 0x00000000fffff984 */ /* 0x000fe20000000800 */
[----:B------:R-:W-:Y:S01]  /*4a70*/  @!PT LDS RZ, [RZ] ;  /* 0x00000000fffff984 */ /* 0x000fe20000000800 */
[----:B------:R2:W-:Y:S06]  /*4a80*/  MEMBAR.ALL.CTA ;  /* 0x0000000000007992 */ /* 0x0005ec0000008000 */
[----:B--2---:R-:W2:Y:S01]  /*4a90*/  FENCE.VIEW.ASYNC.S ;  /* 0x00000000000073c6 */ /* 0x004ea20000000000 */
[----:B------:R-:W-:Y:S01]  /*4aa0*/  SEL R11, R11, RZ, P1 ;  /* 0x000000ff0b0b7207 */ /* 0x000fe20000800000 */
[----:B--2---:R2:W-:Y:S01]  /*4ab0*/  SYNCS.ARRIVE.TRANS64.RED.A1T0 RZ, [R0+URZ], RZ ;  /* 0x000000ff00ff79a7 */ /* 0x0045e200081004ff */
[----:B-1----:R-:W-:-:S02]  /*4ac0*/  LOP3.LUT P3, RZ, R6, 0x1, RZ, 0xc0, !PT ;  /* 0x0000000106ff7812 */ /* 0x002fc4000786c0ff */
[----:B------:R-:W-:-:S04]  /*4ad0*/  SEL R5, RZ, 0x1, P1 ;  /* 0x00000001ff057807 */ /* 0x000fc80000800000 */
[----:B------:R-:W-:Y:S02]  /*4ae0*/  LOP3.LUT R10, R10, R5, RZ, 0x3c, !PT ;  /* 0x000000050a0a7212 */ /* 0x000fe400078e3cff */
[----:B--2---:R-:W-:-:S04]  /*4af0*/  SEL R0, RZ, 0x1, P0 ;  /* 0x00000001ff007807 */ /* 0x004fc80000000000 */
[----:B------:R-:W-:Y:S01]  /*4b00*/  LOP3.LUT R9, R9, R0, RZ, 0x3c, !PT ;  /* 0x0000000009097212 */ /* 0x000fe200078e3cff */
[----:B------:R-:W-:Y:S06]  /*4b10*/  @P3 BRA `(.L_x_95) ;  /* 0xfffffffc002c3947 */ /* 0x000fec000383ffff */
[----:B------:R-:W-:Y:S01]  /*4b20*/  ULEA UR5, UR6, UR37, 0x3 ;  /* 0x0000002506057291 */ /* 0x000fe2000f8e18ff */
[----:B------:R-:W-:-:S08]  /*4b30*/  SHF.L.U32 R3, R12, 0x1f, RZ ;  /* 0x0000001f0c037819 */ /* 0x000fd000000006ff */
[----:B------:R-:W1:Y:S02]  /*4b40*/  SYNCS.PHASECHK.TRANS64 P0, [UR5+0x390], R3 ;  /* 0x00039003ff0075a7 */ /* 0x000e640008001005 */
[----:B-1----:R-:W-:Y:S05]  /*4b50*/  @P0 BRA `(.L_x_96) ;  /* 0x0000000000080947 */ /* 0x002fea0003800000 */
[----:B------:R-:W1:Y:S02]  /*4b60*/  SYNCS.PHASECHK.TRANS64.TRYWAIT P0, [UR5+0x390], R3 ;  /* 0x00039003ff0075a7 */ /* 0x000e640008001105 */
[----:B-1----:R-:W-:Y:S05]  /*4b70*/  @!P0 BRA `(.L_x_97) ;  /* 0x0000004c00748947 */ /* 0x002fea0003800000 */
.L_x_96:
[----:B------:R-:W-:-:S04]  /*4b80*/  UIADD3 UR4, UPT, UPT, UR6, 0x1, URZ ;  /* 0x0000000106047890 */ /* 0x000fc8000fffe0ff */
[----:B------:R-:W-:-:S04]  /*4b90*/  UISETP.NE.AND UP0, UPT, UR4, 0x2, UPT ;  /* 0x000000020400788c */ /* 0x000fc8000bf05270 */
[----:B------:R-:W-:Y:S02]  /*4ba0*/  USEL UR7, URZ, 0x1, UP0 ;  /* 0x00000001ff077887 */ /* 0x000fe40008000000 */
[----:B------:R-:W-:-:S04]  /*4bb0*/  USEL UR4, UR4, URZ, UP0 ;  /* 0x000000ff04047287 */ /* 0x000fc80008000000 */
[----:B------:R-:W-:Y:S01]  /*4bc0*/  ULEA UR4, UR4, UR37, 0x3 ;  /* 0x0000002504047291 */ /* 0x000fe2000f8e18ff */
[----:B-1----:R-:W-:-:S04]  /*4bd0*/  LOP3.LUT R3, R12, UR7, RZ, 0x3c, !PT ;  /* 0x000000070c037c12 */ /* 0x002fc8000f8e3cff */
[----:B------:R-:W-:-:S04]  /*4be0*/  SHF.L.U32 R0, R3, 0x1f, RZ ;  /* 0x0000001f03007819 */ /* 0x000fc800000006ff */
[----:B------:R-:W1:Y:S02]  /*4bf0*/  SYNCS.PHASECHK.TRANS64 P0, [UR4+0x390], R0 ;  /* 0x00039000ff0075a7 */ /* 0x000e640008001004 */
[----:B-1----:R-:W-:Y:S05]  /*4c00*/  @P0 EXIT ;  /* 0x000000000000094d */ /* 0x002fea0003800000 */
[----:B------:R-:W-:Y:S02]  /*4c10*/  SHF.L.U32 R3, R3, 0x1f, RZ ;  /* 0x0000001f03037819 */ /* 0x000fe400000006ff */
[----:B------:R-:W-:-:S07]  /*4c20*/  MOV R0, UR4 ;  /* 0x0000000400007c02 */ /* 0x000fce0008000f00 */
.L_x_98:
[----:B-1----:R1:W2:Y:S02]  /*4c30*/  SYNCS.PHASECHK.TRANS64.TRYWAIT P0, [R0+URZ+0x390], R3 ;  /* 0x00039003000075a7 */ /* 0x0022a400080011ff */
[----:B--2---:R-:W-:Y:S05]  /*4c40*/  @!P0 NANOSLEEP.SYNCS 0x989680 ;  /* 0x009896800000895d */ /* 0x004fea0003900000 */
[----:B------:R-:W2:Y:S02]  /*4c50*/  @!P0 SYNCS.PHASECHK.TRANS64 P0, [R0+URZ+0x390], R3 ;  /* 0x00039003000085a7 */ /* 0x000ea400080010ff */
[----:B--2---:R-:W-:Y:S05]  /*4c60*/  @P0 EXIT ;  /* 0x000000000000094d */ /* 0x004fea0003800000 */
[----:B------:R-:W-:Y:S05]  /*4c70*/  BRA `(.L_x_98) ;  /* 0xfffffffc00ec7947 */ /* 0x000fea000383ffff */
.L_x_91:
[----:B------:R-:W-:-:S09]  /*4c80*/  UISETP.NE.AND UP1, UPT, UR8, URZ, UPT ;  /* 0x000000ff0800728c */ /* 0x000fd2000bf25270 */
[----:B------:R-:W-:Y:S05]  /*4c90*/  BRA.U UP1, `(.L_x_99) ;  /* 0x0000000d01787547 */ /* 0x000fea000b800000 */
[----:B------:R-:W-:Y:S01]  /*4ca0*/  UMOV UR4, 0x40 ;  /* 0x0000004000047882 */ /* 0x000fe20000000000 */
[----:B------:R-:W-:Y:S01]  /*4cb0*/  NOP ;  /* 0x0000000000007918 */ /* 0x000fe20000000000 */
[----:B------:R-:W-:Y:S01]  /*4cc0*/  ULEA UR4, UR37, UR4, 0x18 ;  /* 0x0000000425047291 */ /* 0x000fe2000f8ec0ff */
[----:B------:R-:W-:Y:S02]  /*4cd0*/  UMOV UR5, 0x400 ;  /* 0x0000040000057882 */ /* 0x000fe40000000000 */
[----:B------:R-:W-:-:S06]  /*4ce0*/  ULEA UR37, UR37, UR5, 0x18 ;  /* 0x0000000525257291 */ /* 0x000fcc000f8ec0ff */
[----:B------:R-:W1:Y:S02]  /*4cf0*/  LDS.U8 R0, [UR4+0x1c] ;  /* 0x00001c04ff007984 */ /* 0x000e640008000000 */
[----:B-1----:R-:W-:-:S13]  /*4d00*/  ISETP.NE.AND P0, PT, R0, RZ, PT ;  /* 0x000000ff0000720c */ /* 0x002fda0003f05270 */
[----:B------:R-:W-:Y:S05]  /*4d10*/  @P0 BRA `(.L_x_100) ;  /* 0x0000000000580947 */ /* 0x000fea0003800000 */
[----:B------:R-:W-:-:S13]  /*4d20*/  ELECT P0, URZ, PT ;  /* 0x0000000000ff782f */ /* 0x000fda0003800000 */
[----:B------:R-:W-:Y:S05]  /*4d30*/  @!P0 BRA `(.L_x_101) ;  /* 0x0000000000608947 */ /* 0x000fea0003800000 */
[----:B------:R-:W-:Y:S01]  /*4d40*/  UMOV UR5, 0x10 ;  /* 0x0000001000057882 */ /* 0x000fe20000000000 */
[----:B------:R-:W-:Y:S01]  /*4d50*/  HFMA2 R0, -RZ, RZ, 0, 5.9604644775390625e-08 ;  /* 0x00000001ff007431 */ /* 0x000fe200000001ff */
[----:B------:R-:W-:-:S03]  /*4d60*/  MOV R2, 0xffff ;  /* 0x0000ffff00027802 */ /* 0x000fc60000000f00 */
[----:B------:R-:W-:Y:S04]  /*4d70*/  DEPBAR.LE SB1, 0x36 ;  /* 0x00009d800000791a */ /* 0x000fe80000000000 */
[----:B------:R-:W1:Y:S02]  /*4d80*/  UTCATOMSWS.FIND_AND_SET.ALIGN UP0, UR5, UR5 ;  /* 0x00000005000575e3 */ /* 0x000e640008000800 */
[----:B-1----:R-:W-:Y:S01]  /*4d90*/  MOV R3, UR5 ;  /* 0x0000000500037c02 */ /* 0x002fe20008000f00 */
[----:B------:R-:W-:Y:S06]  /*4da0*/  BRA.U UP0, `(.L_x_102) ;  /* 0x0000000100187547 */ /* 0x000fec000b800000 */
.L_x_103:
[----:B------:R-:W-:Y:S05]  /*4db0*/  NANOSLEEP 0x64 ;  /* 0x000000640000795d */ /* 0x000fea0003800000 */
[----:B------:R-:W-:-:S05]  /*4dc0*/  UMOV UR5, 0x10 ;  /* 0x0000001000057882 */ /* 0x000fca0000000000 */
[----:B------:R-:W-:Y:S04]  /*4dd0*/  DEPBAR.LE SB1, 0x36 ;  /* 0x00009d800000791a */ /* 0x000fe80000000000 */
[----:B------:R-:W1:Y:S02]  /*4de0*/  UTCATOMSWS.FIND_AND_SET.ALIGN UP0, UR5, UR5 ;  /* 0x00000005000575e3 */ /* 0x000e640008000800 */
[----:B-1----:R-:W-:Y:S01]  /*4df0*/  MOV R3, UR5 ;  /* 0x0000000500037c02 */ /* 0x002fe20008000f00 */
[----:B------:R-:W-:Y:S05]  /*4e00*/  BRA.U !UP0, `(.L_x_103) ;  /* 0xfffffffd08e87547 */ /* 0x000fea000b83ffff */
.L_x_102:
[-C--:B------:R-:W-:Y:S02]  /*4e10*/  SHF.L.U32 R2, R2, R3.reuse, RZ ;  /* 0x0000000302027219 */ /* 0x080fe400000006ff */
[----:B------:R-:W-:Y:S01]  /*4e20*/  SHF.L.U32 R0, R0, R3, RZ ;  /* 0x0000000300007219 */ /* 0x000fe200000006ff */
[----:B------:R-:W-:Y:S02]  /*4e30*/  IMAD.SHL.U32 R3, R3, 0x20, RZ ;  /* 0x0000002003037824 */ /* 0x000fe400078e00ff */
[----:B------:R1:W-:Y:S04]  /*4e40*/  ATOMS.OR RZ, [UR4+0x14], R2 ;  /* 0x00001402ffff798c */ /* 0x0003e8000b000004 */
[----:B------:R1:W-:Y:S04]  /*4e50*/  ATOMS.OR RZ, [UR4+0x18], R0 ;  /* 0x00001800ffff798c */ /* 0x0003e8000b000004 */
[----:B------:R1:W-:Y:S01]  /*4e60*/  STS [UR37+0x430], R3 ;  /* 0x00043003ff007988 */ /* 0x0003e20008000825 */
[----:B------:R-:W-:Y:S05]  /*4e70*/  BRA `(.L_x_101) ;  /* 0x0000000000107947 */ /* 0x000fea0003800000 */
.L_x_100:
[----:B------:R-:W-:Y:S02]  /*4e80*/  MOV R0, 0xffffffff ;  /* 0xffffffff00007802 */ /* 0x000fe40000000f00 */
[----:B------:R-:W-:-:S03]  /*4e90*/  MOV R2, 0x4ec0 ;  /* 0x00004ec000027802 */ /* 0x000fc60000000f00 */
[----:B------:R1:W-:Y:S04]  /*4ea0*/  STS [UR37+0x430], R0 ;  /* 0x00043000ff007988 */ /* 0x0003e80008000825 */
[----:B-1-3-5:R-:W-:Y:S05]  /*4eb0*/  CALL.REL.NOINC `($__internal_1_$__cuda_sm10x_tcgen05_guardrail_trap_phase_invalid_during_alloc) ;  /* 0x0000004c00f07944 */ /* 0x02afea0003c00000 */
.L_x_101:
[----:B------:R-:W-:Y:S05]  /*4ec0*/  WARPSYNC.ALL ;  /* 0x0000000000007948 */ /* 0x000fea0003800000 */
[----:B------:R-:W2:Y:S01]  /*4ed0*/  S2UR UR6, SR_CgaCtaId ;  /* 0x00000000000679c3 */ /* 0x000ea20000008800 */
[----:B------:R-:W-:Y:S01]  /*4ee0*/  UMOV UR4, 0x400 ;  /* 0x0000040000047882 */ /* 0x000fe20000000000 */
[----:B------:R-:W-:-:S06]  /*4ef0*/  NOP ;  /* 0x0000000000007918 */ /* 0x000fcc0000000000 */
[----:B------:R-:W-:Y:S06]  /*4f00*/  BAR.ARV 0x6, 0xa0 ;  /* 0x0182800000007b1d */ /* 0x000fec0000002000 */
[----:B------:R-:W4:Y:S01]  /*4f10*/  LDCU UR7, c[0x0][0x38c] ;  /* 0x00007180ff0777ac */ /* 0x000f220008000800 */
[----:B------:R-:W-:Y:S01]  /*4f20*/  IMAD.MOV.U32 R11, RZ, RZ, 0x1 ;  /* 0x00000001ff0b7424 */ /* 0x000fe200078e00ff */
[----:B------:R-:W-:Y:S01]  /*4f30*/  CS2R R8, SRZ ;  /* 0x0000000000087805 */ /* 0x000fe2000001ff00 */
[----:B------:R-:W-:Y:S01]  /*4f40*/  IMAD.MOV.U32 R10, RZ, RZ, RZ ;  /* 0x000000ffff0a7224 */ /* 0x000fe200078e00ff */
[----:B------:R-:W-:Y:S01]  /*4f50*/  UMOV UR18, URZ ;  /* 0x000000ff00127c82 */ /* 0x000fe20008000000 */
[----:B------:R-:W-:Y:S01]  /*4f60*/  UMOV UR17, URZ ;  /* 0x000000ff00117c82 */ /* 0x000fe20008000000 */
[----:B------:R-:W-:Y:S01]  /*4f70*/  UMOV UR20, 0x0 ;  /* 0x0000000000147882 */ /* 0x000fe20000000000 */
[----:B------:R-:W-:Y:S01]  /*4f80*/  UMOV UR21, 0x41004a0 ;  /* 0x041004a000157882 */ /* 0x000fe20000000000 */
[----:B--2---:R-:W-:Y:S01]  /*4f90*/  ULEA UR6, UR6, UR4, 0x18 ;  /* 0x0000000406067291 */ /* 0x004fe2000f8ec0ff */
[----:B------:R-:W2:Y:S03]  /*4fa0*/  LDCU UR4, c[0x0][0x38c] ;  /* 0x00007180ff0477ac */ /* 0x000ea60008000800 */
[----:B------:R-:W-:-:S02]  /*4fb0*/  UIADD3 UR11, UPT, UPT, UR6, 0x2800, URZ ;  /* 0x00002800060b7890 */ /* 0x000fc4000fffe0ff */
[----:B----4-:R-:W-:-:S03]  /*4fc0*/  UIADD3 UR7, UPT, UPT, UR7, 0x1f, URZ ;  /* 0x0000001f07077890 */ /* 0x010fc6000fffe0ff */
[----:B-1----:R-:W1:Y:S01]  /*4fd0*/  LDS R0, [UR6+0x430] ;  /* 0x00043006ff007984 */ /* 0x002e620008000800 */
[----:B------:R-:W-:Y:S02]  /*4fe0*/  UIADD3 UR12, UPT, UPT, UR6, 0x1d800, URZ ;  /* 0x0001d800060c7890 */ /* 0x000fe4000fffe0ff */
[----:B------:R-:W-:Y:S02]  /*4ff0*/  USHF.R.S32.HI UR5, URZ, 0x1f, UR7 ;  /* 0x0000001fff057899 */ /* 0x000fe40008011407 */
[----:B------:R-:W-:Y:S02]  /*5000*/  USHF.R.U32.HI UR11, URZ, 0x4, UR11 ;  /* 0x00000004ff0b7899 */ /* 0x000fe4000801160b */
[----:B------:R-:W-:Y:S02]  /*5010*/  ULEA.HI UR5, UR5, UR7, URZ, 0x5 ;  /* 0x0000000705057291 */ /* 0x000fe4000f8f28ff */
[----:B------:R-:W-:Y:S02]  /*5020*/  USHF.R.U32.HI UR12, URZ, 0x4, UR12 ;  /* 0x00000004ff0c7899 */ /* 0x000fe4000801160c */
[----:B------:R-:W-:-:S02]  /*5030*/  USHF.R.S32.HI UR5, URZ, 0x5, UR5 ;  /* 0x00000005ff057899 */ /* 0x000fc40008011405 */
[----:B------:R-:W-:Y:S02]  /*5040*/  ULOP3.LUT UR11, UR11, 0x3fff, URZ, 0xc0, !UPT ;  /* 0x00003fff0b0b7892 */ /* 0x000fe4000f8ec0ff */
[----:B------:R-:W-:Y:S02]  /*5050*/  UISETP.LT.AND UP0, UPT, UR5, 0x1, UPT ;  /* 0x000000010500788c */ /* 0x000fe4000bf01270 */
[----:B------:R-:W-:Y:S02]  /*5060*/  ULOP3.LUT UR12, UR12, 0x3fff, URZ, 0xc0, !UPT ;  /* 0x00003fff0c0c7892 */ /* 0x000fe4000f8ec0ff */
[----:B------:R-:W-:Y:S02]  /*5070*/  USEL UR10, UR5, 0x1, !UP0 ;  /* 0x00000001050a7887 */ /* 0x000fe4000c000000 */
[----:B------:R-:W-:Y:S02]  /*5080*/  ULOP3.LUT UR11, UR11, 0x10000, URZ, 0xfc, !UPT ;  /* 0x000100000b0b7892 */ /* 0x000fe4000f8efcff */
[----:B------:R-:W-:-:S02]  /*5090*/  ULOP3.LUT UR12, UR12, 0x10000, URZ, 0xfc, !UPT ;  /* 0x000100000c0c7892 */ /* 0x000fc4000f8efcff */
[----:B------:R-:W-:Y:S02]  /*50a0*/  UIADD3 UR10, UPT, UPT, -UR10, URZ, URZ ;  /* 0x000000ff0a0a7290 */ /* 0x000fe4000fffe1ff */
[----:B--2---:R-:W-:Y:S01]  /*50b0*/  UISETP.GE.AND UP3, UPT, UR4, 0x1, UPT ;  /* 0x000000010400788c */ /* 0x004fe2000bf66270 */
[----:B-1----:R-:W-:-:S15]  /*50c0*/  R2UR UR19, R0 ;  /* 0x00000000001372ca */ /* 0x002fde00000e0000 */
.L_x_110:
[----:B------:R-:W-:Y:S02]  /*50d0*/  LEA R0, R10, UR6, 0x3 ;  /* 0x000000060a007c11 */ /* 0x000fe4000f8e18ff */
[----:B------:R-:W-:Y:S02]  /*50e0*/  SHF.L.U32 R5, R9, 0x1f, RZ ;  /* 0x0000001f09057819 */ /* 0x000fe400000006ff */
[----:B------:R-:W-:Y:S01]  /*50f0*/  PLOP3.LUT P0, PT, PT, PT, UP3, 0x80, 0x8 ;  /* 0x000000000008781c */ /* 0x000fe20003f0f038 */
[----:B------:R-:W-:Y:S01]  /*5100*/  VIADD R3, R0, 0x390 ;  /* 0x0000039000037836 */ /* 0x000fe20000000000 */
[----:B-1----:R-:W1:Y:S02]  /*5110*/  SYNCS.PHASECHK.TRANS64.TRYWAIT P1, [R0+URZ+0x380], R5 ;  /* 0x00038005000075a7 */ /* 0x002e6400080211ff */
[----:B-1--4-:R-:W-:Y:S09]  /*5120*/  @!P1 BRA `(.L_x_104) ;  /* 0x0000004800209947 */ /* 0x012ff20003800000 */
.L_x_261:
[----:B------:R-:W-:Y:S01]  /*5130*/  LEA R4, R10, UR6, 0x4 ;  /* 0x000000060a047c11 */ /* 0x000fe2000f8e20ff */
[----:B------:R-:W-:Y:S01]  /*5140*/  @UP3 ULEA UR4, UR17, UR6, 0x3 ;  /* 0x0000000611043291 */ /* 0x000fe2000f8e18ff */
[----:B------:R-:W-:Y:S01]  /*5150*/  PLOP3.LUT P2, PT, PT, PT, PT, 0x80, 0x8 ;  /* 0x000000000008781c */ /* 0x000fe20003f4f070 */
[----:B------:R-:W-:Y:S01]  /*5160*/  ULEA UR9, UR18, UR6, 0x3 ;  /* 0x0000000612097291 */ /* 0x000fe2000f8e18ff */
[----:B------:R-:W-:Y:S02]  /*5170*/  PRMT R3, RZ, 0x654, R3 ;  /* 0x00000654ff037816 */ /* 0x000fe40000000003 */
[----:B-1----:R-:W1:Y:S01]  /*5180*/  LDS.128 R4, [R4+0x410] ;  /* 0x0004100004047984 */ /* 0x002e620000000c00 */
[----:B------:R-:W-:Y:S02]  /*5190*/  @P0 SHF.L.U32 R2, R8, 0x1f, RZ ;  /* 0x0000001f08020819 */ /* 0x000fe400000006ff */
[----:B------:R-:W-:Y:S01]  /*51a0*/  SHF.L.U32 R0, R11, 0x1f, RZ ;  /* 0x0000001f0b007819 */ /* 0x000fe200000006ff */
[----:B------:R-:W-:Y:S01]  /*51b0*/  @!PT LDS RZ, [RZ] ;  /* 0x00000000fffff984 */ /* 0x000fe20000000800 */
[----:B------:R-:W-:Y:S01]  /*51c0*/  @!PT LDS RZ, [RZ] ;  /* 0x00000000fffff984 */ /* 0x000fe20000000800 */
[----:B------:R-:W-:Y:S01]  /*51d0*/  @!PT LDS RZ, [RZ] ;  /* 0x00000000fffff984 */ /* 0x000fe20000000800 */
[----:B------:R-:W-:Y:S01]  /*51e0*/  @!PT LDS RZ, [RZ] ;  /* 0x00000000fffff984 */ /* 0x000fe20000000800 */
[----:B------:R2:W-:Y:S06]  /*51f0*/  MEMBAR.ALL.CTA ;  /* 0x0000000000007992 */ /* 0x0005ec0000008000 */
[----:B--2---:R-:W2:Y:S02]  /*5200*/  FENCE.VIEW.ASYNC.S ;  /* 0x00000000000073c6 */ /* 0x004ea40000000000 */
[----:B--2---:R2:W-:Y:S01]  /*5210*/  SYNCS.ARRIVE.TRANS64.RED.A1T0 RZ, [R3+URZ], RZ ;  /* 0x000000ff03ff79a7 */ /* 0x0045e200081004ff */
[----:B------:R2:W4:Y:S01]  /*5220*/  @P0 SYNCS.PHASECHK.TRANS64.TRYWAIT P2, [UR4], R2 ;  /* 0x00000002ff0005a7 */ /* 0x0005220008041104 */
[----:B-1----:R-:W-:Y:S01]  /*5230*/  LOP3.LUT P1, RZ, R6, 0x1, RZ, 0xc0, !PT ;  /* 0x0000000106ff7812 */ /* 0x002fe2000782c0ff */
[----:B------:R-:W1:Y:S02]  /*5240*/  SYNCS.PHASECHK.TRANS64.TRYWAIT P0, [UR9+0x3c0], R0 ;  /* 0x0003c000ff0075a7 */ /* 0x000e640008001109 */
[----:B-12-4-:R-:W-:Y:S10]  /*5250*/  @!P0 BRA `(.L_x_105) ;  /* 0x0000004400e88947 */ /* 0x016ff40003800000 */
.L_x_263:
[----:B------:R-:W-:Y:S01]  /*5260*/  IADD3 R10, PT, PT, R10, 0x1, RZ ;  /* 0x000000010a0a7810 */ /* 0x000fe20007ffe0ff */
[----:B------:R-:W-:Y:S06]  /*5270*/  BRA.U !UP3, `(.L_x_106) ;  /* 0x000000010ba07547 */ /* 0x000fec000b800000 */
[----:B------:R-:W-:Y:S02]  /*5280*/  ULEA.HI UR8, UR18, UR18, URZ, 0x1 ;  /* 0x0000001212087291 */ /* 0x000fe4000f8f08ff */
[----:B------:R-:W-:Y:S02]  /*5290*/  UPLOP3.LUT UP4, UPT, UPT, UPT, UPT, 0x40, 0x4 ;  /* 0x000000000004789c */ /* 0x000fe40003f8e870 */
[----:B------:R-:W-:Y:S02]  /*52a0*/  USHF.L.U32 UR4, UR8, 0x5, URZ ;  /* 0x0000000508047899 */ /* 0x000fe400080006ff */
[----:B------:R-:W-:Y:S02]  /*52b0*/  ULOP3.LUT UR8, UR8, 0xffe, URZ, 0xc0, !UPT ;  /* 0x00000ffe08087892 */ /* 0x000fe4000f8ec0ff */
[----:B------:R-:W-:Y:S02]  /*52c0*/  ULOP3.LUT UR4, UR4, 0xffffffc0, URZ, 0xc0, !UPT ;  /* 0xffffffc004047892 */ /* 0x000fe4000f8ec0ff */
[----:B------:R-:W-:-:S02]  /*52d0*/  UIADD3 UR8, UPT, UPT, -UR8, UR18, URZ ;  /* 0x0000001208087290 */ /* 0x000fc4000fffe1ff */
[----:B------:R-:W-:Y:S01]  /*52e0*/  UIADD3 UR4, UPT, UPT, UR19, UR4, URZ ;  /* 0x0000000413047290 */ /* 0x000fe2000fffe0ff */
[----:B------:R-:W-:Y:S01]  /*52f0*/  UMOV UR16, UR10 ;  /* 0x0000000a00107c82 */ /* 0x000fe20008000000 */
[----:B------:R-:W-:Y:S02]  /*5300*/  UMOV UR15, UR5 ;  /* 0x00000005000f7c82 */ /* 0x000fe40008000000 */
[----:B------:R-:W-:Y:S01]  /*5310*/  ULEA UR8, UR8, UR4, 0x14 ;  /* 0x0000000408087291 */ /* 0x000fe2000f8ea0ff */
[----:B------:R-:W-:-:S11]  /*5320*/  UMOV UR14, UR17 ;  /* 0x00000011000e7c82 */ /* 0x000fd60008000000 */
.L_x_109:
[----:B------:R-:W-:Y:S02]  /*5330*/  UIADD3 UR16, UPT, UPT, UR16, 0x1, URZ ;  /* 0x0000000110107890 */ /* 0x000fe4000fffe0ff */
[----:B--2---:R-:W-:Y:S02]  /*5340*/  ULEA UR7, UR14, UR6, 0x3 ;  /* 0x000000060e077291 */ /* 0x004fe4000f8e18ff */
[----:B------:R-:W-:Y:S01]  /*5350*/  UISETP.NE.AND UP0, UPT, UR16, URZ, UPT ;  /* 0x000000ff1000728c */ /* 0x000fe2000bf05270 */
[----:B----4-:R-:W-:Y:S10]  /*5360*/  @P2 BRA `(.L_x_107) ;  /* 0x00000000000c2947 */ /* 0x010ff40003800000 */
[----:B-1----:R-:W-:Y:S04]  /*5370*/  SHF.L.U32 R3, R8, 0x1f, RZ ;  /* 0x0000001f08037819 */ /* 0x002fe800000006ff */
[----:B------:R-:W1:Y:S02]  /*5380*/  SYNCS.PHASECHK.TRANS64.TRYWAIT P0, [UR7], R3 ;  /* 0x00000003ff0075a7 */ /* 0x000e640008001107 */
[----:B-1----:R-:W-:Y:S05]  /*5390*/  @!P0 BRA `(.L_x_108) ;  /* 0x0000004400b08947 */ /* 0x002fea0003800000 */
.L_x_107:
[----:B------:R-:W-:Y:S01]  /*53a0*/  UISETP.NE.AND UP1, UPT, UR15, 0x1, UPT ;  /* 0x000000010f00788c */ /* 0x000fe2000bf25270 */
[----:B------:R-:W-:Y:S01]  /*53b0*/  PLOP3.LUT P2, PT, PT, PT, PT, 0x80, 0x8 ;  /* 0x000000000008781c */ /* 0x000fe20003f4f070 */
[----:B------:R-:W-:Y:S02]  /*53c0*/  UIADD3 UR17, UPT, UPT, UR14, 0x1, URZ ;  /* 0x000000010e117890 */ /* 0x000fe4000fffe0ff */
[----:B------:R-:W-:Y:S02]  /*53d0*/  ULEA UR22, UR14, UR12, 0x7 ;  /* 0x0000000c0e167291 */ /* 0x000fe4000f8e38ff */
[----:B------:R-:W-:Y:S01]  /*53e0*/  UISETP.NE.AND UP2, UPT, UR17, 0x36, UPT ;  /* 0x000000361100788c */ /* 0x000fe2000bf45270 */
[----:B------:R-:W-:Y:S01]  /*53f0*/  PLOP3.LUT P0, PT, PT, PT, UP1, 0x80, 0x8 ;  /* 0x000000000008781c */ /* 0x000fe20003f0f018 */
[----:B------:R-:W-:Y:S02]  /*5400*/  ULEA UR24, UR14, UR11, 0x7 ;  /* 0x0000000b0e187291 */ /* 0x000fe4000f8e38ff */
[----:B------:R-:W-:Y:S02]  /*5410*/  USEL UR13, URZ, 0x1, UP2 ;  /* 0x00000001ff0d7887 */ /* 0x000fe40009000000 */
[----:B------:R-:W-:Y:S02]  /*5420*/  USEL UR17, UR17, URZ, UP2 ;  /* 0x000000ff11117287 */ /* 0x000fe40009000000 */
[----:B------:R-:W-:Y:S02]  /*5430*/  UIADD3 UR7, UPT, UPT, UR7, 0x1b0, URZ ;  /* 0x000001b007077890 */ /* 0x000fe4000fffe0ff */
[----:B------:R-:W-:Y:S01]  /*5440*/  @UP1 ULEA UR4, UR17, UR6, 0x3 ;  /* 0x0000000611041291 */ /* 0x000fe2000f8e18ff */
[----:B------:R-:W-:Y:S01]  /*5450*/  LOP3.LUT R8, R8, UR13, RZ, 0x3c, !PT ;  /* 0x0000000d08087c12 */ /* 0x000fe2000f8e3cff */
[----:B------:R-:W-:Y:S01]  /*5460*/  UMOV UR23, 0xc0004010 ;  /* 0xc000401000177882 */ /* 0x000fe20000000000 */
[----:B------:R-:W-:Y:S01]  /*5470*/  UMOV UR25, 0xc0004010 ;  /* 0xc000401000197882 */ /* 0x000fe20000000000 */
[----:B------:R-:W-:Y:S01]  /*5480*/  UIADD3 UR15, UPT, UPT, UR15, -0x1, URZ ;  /* 0xffffffff0f0f7890 */ /* 0x000fe2000fffe0ff */
[----:B-1----:R-:W-:Y:S01]  /*5490*/  @P0 SHF.L.U32 R0, R8, 0x1f, RZ ;  /* 0x0000001f08000819 */ /* 0x002fe200000006ff */
[----:B------:R-:W-:Y:S03]  /*54a0*/  UMOV UR14, UR17 ;  /* 0x00000011000e7c82 */ /* 0x000fe60008000000 */
[----:B------:R2:W4:Y:S01]  /*54b0*/  @P0 SYNCS.PHASECHK.TRANS64.TRYWAIT P2, [UR4], R0 ;  /* 0x00000000ff0005a7 */ /* 0x0005220008041104 */
[----:B------:R2:W-:Y:S01]  /*54c0*/  UTCIMMA gdesc[UR24], gdesc[UR22], tmem[UR8], tmem[UR20], idesc[UR21], UP4 ;  /* 0x00ff1416180075ea */ /* 0x0005e2000a000108 */
[----:B------:R-:W-:Y:S01]  /*54d0*/  UPLOP3.LUT UP4, UPT, UPT, UPT, UPT, 0x80, 0x8 ;  /* 0x000000000008789c */ /* 0x000fe20003f8f070 */
[----:B------:R2:W-:Y:S01]  /*54e0*/  UTCBAR [UR7], URZ ;  /* 0x000000ff070073e9 */ /* 0x0005e200080000ff */
[----:B------:R-:W-:Y:S09]  /*54f0*/  BRA.U UP0, `(.L_x_109) ;  /* 0xfffffffd008c7547 */ /* 0x000ff2000b83ffff */
.L_x_106:
[----:B------:R-:W-:Y:S01]  /*5500*/  UIADD3 UR18, UPT, UPT, UR18, 0x1, URZ ;  /* 0x0000000112127890 */ /* 0x000fe2000fffe0ff */
[C---:B------:R-:W-:Y:S01]  /*5510*/  ISETP.NE.AND P0, PT, R10.reuse, 0x2, PT ;  /* 0x000000020a00780c */ /* 0x040fe20003f05270 */
[----:B------:R-:W-:Y:S02]  /*5520*/  UIADD3 UR9, UPT, UPT, UR9, 0x3a0, URZ ;  /* 0x000003a009097890 */ /* 0x000fe4000fffe0ff */
[----:B------:R-:W-:Y:S01]  /*5530*/  UISETP.NE.AND UP0, UPT, UR18, 0x4, UPT ;  /* 0x000000041200788c */ /* 0x000fe2000bf05270 */
[----:B-12---:R-:W-:Y:S02]  /*5540*/  SEL R0, RZ, 0x1, P0 ;  /* 0x00000001ff007807 */ /* 0x006fe40000000000 */
[----:B------:R-:W-:Y:S01]  /*5550*/  SEL R10, R10, RZ, P0 ;  /* 0x000000ff0a0a7207 */ /* 0x000fe20000000000 */
[----:B------:R-:W-:Y:S01]  /*5560*/  USEL UR4, URZ, 0x1, UP0 ;  /* 0x00000001ff047887 */ /* 0x000fe20008000000 */
[----:B------:R-:W-:Y:S01]  /*5570*/  LOP3.LUT R9, R9, R0, RZ, 0x3c, !PT ;  /* 0x0000000009097212 */ /* 0x000fe200078e3cff */
[----:B------:R-:W-:Y:S01]  /*5580*/  USEL UR18, UR18, URZ, UP0 ;  /* 0x000000ff12127287 */ /* 0x000fe20008000000 */
[----:B------:R1:W-:Y:S03]  /*5590*/  UTCBAR [UR9], URZ ;  /* 0x000000ff090073e9 */ /* 0x0003e600080000ff */
[----:B------:R-:W-:Y:S01]  /*55a0*/  LOP3.LUT R11, R11, UR4, RZ, 0x3c, !PT ;  /* 0x000000040b0b7c12 */ /* 0x000fe2000f8e3cff */
[----:B------:R-:W-:Y:S07]  /*55b0*/  @P1 BRA `(.L_x_110) ;  /* 0xfffffff800c41947 */ /* 0x000fee000383ffff */
[----:B------:R-:W2:Y:S01]  /*55c0*/  S2UR UR4, SR_CgaCtaId ;  /* 0x00000000000479c3 */ /* 0x000ea20000008800 */
[----:B------:R-:W-:Y:S01]  /*55d0*/  ELECT P0, URZ, PT ;  /* 0x0000000000ff782f */ /* 0x000fe20003800000 */
[----:B------:R-:W-:Y:S01]  /*55e0*/  IMAD.MOV.U32 R0, RZ, RZ, 0x1 ;  /* 0x00000001ff007424 */ /* 0x000fe200078e00ff */
[----:B------:R-:W-:Y:S01]  /*55f0*/  UIADD3 UR6, UPT, UPT, UR6, 0x3c0, URZ ;  /* 0x000003c006067890 */ /* 0x000fe2000fffe0ff */
[----:B------:R-:W-:Y:S01]  /*5600*/  SHF.L.U32 R3, R11, 0x1f, RZ ;  /* 0x0000001f0b037819 */ /* 0x000fe200000006ff */
[----:B------:R-:W-:-:S03]  /*5610*/  UMOV UR5, 0x40 ;  /* 0x0000004000057882 */ /* 0x000fc60000000000 */
[----:B------:R-:W-:Y:S01]  /*5620*/  UVIRTCOUNT.DEALLOC.SMPOOL 0x80 ;  /* 0x000000800000784c */ /* 0x000fe20000000000 */
[----:B--2---:R-:W-:Y:S02]  /*5630*/  ULEA UR4, UR4, UR5, 0x18 ;  /* 0x0000000504047291 */ /* 0x004fe4000f8ec0ff */
[----:B------:R-:W-:-:S07]  /*5640*/  ULEA UR5, UR18, UR6, 0x3 ;  /* 0x0000000612057291 */ /* 0x000fce000f8e18ff */
[----:B------:R2:W-:Y:S02]  /*5650*/  @P0 STS.U8 [UR4+0x1c], R0 ;  /* 0x00001c00ff000988 */ /* 0x0005e40008000004 */
[----:B------:R-:W3:Y:S02]  /*5660*/  SYNCS.PHASECHK.TRANS64.TRYWAIT P0, [UR5], R3 ;  /* 0x00000003ff0075a7 */ /* 0x000ee40008001105 */
[----:B--23--:R-:W-:Y:S05]  /*5670*/  @!P0 BRA `(.L_x_111) ;  /* 0x0000004400108947 */ /* 0x00cfea0003800000 */
.L_x_266:
[----:B------:R-:W-:-:S04]  /*5680*/  UIADD3 UR7, UPT, UPT, UR18, 0x1, URZ ;  /* 0x0000000112077890 */ /* 0x000fc8000fffe0ff */
[----:B------:R-:W-:-:S04]  /*5690*/  UISETP.NE.AND UP0, UPT, UR7, 0x4, UPT ;  /* 0x000000040700788c */ /* 0x000fc8000bf05270 */
[----:B------:R-:W-:Y:S02]  /*56a0*/  USEL UR8, URZ, 0x1, UP0 ;  /* 0x00000001ff087887 */ /* 0x000fe40008000000 */
[----:B------:R-:W-:-:S04]  /*56b0*/  USEL UR7, UR7, URZ, UP0 ;  /* 0x000000ff07077287 */ /* 0x000fc80008000000 */
[----:B------:R-:W-:Y:S01]  /*56c0*/  ULEA UR5, UR7, UR6, 0x3 ;  /* 0x0000000607057291 */ /* 0x000fe2000f8e18ff */
[----:B------:R-:W-:-:S04]  /*56d0*/  LOP3.LUT R2, R11, UR8, RZ, 0x3c, !PT ;  /* 0x000000080b027c12 */ /* 0x000fc8000f8e3cff */
[----:B--2---:R-:W-:-:S04]  /*56e0*/  SHF.L.U32 R3, R2, 0x1f, RZ ;  /* 0x0000001f02037819 */ /* 0x004fc800000006ff */
[----:B------:R-:W2:Y:S02]  /*56f0*/  SYNCS.PHASECHK.TRANS64.TRYWAIT P0, [UR5], R3 ;  /* 0x00000003ff0075a7 */ /* 0x000ea40008001105 */
[----:B--2---:R-:W-:Y:S05]  /*5700*/  @!P0 BRA `(.L_x_112) ;  /* 0x0000004400048947 */ /* 0x004fea0003800000 */
.L_x_268:
        /* <DEDUP_REMOVED lines=9> */
.L_x_270:
[----:B------:R-:W-:-:S04]  /*57a0*/  UIADD3 UR7, UPT, UPT, UR7, 0x1, URZ ;  /* 0x0000000107077890 */ /* 0x000fc8000fffe0ff */
[----:B------:R-:W-:-:S04]  /*57b0*/  UISETP.NE.AND UP0, UPT, UR7, 0x4, UPT ;  /* 0x000000040700788c */ /* 0x000fc8000bf05270 */
[----:B------:R-:W-:Y:S02]  /*57c0*/  USEL UR5, URZ, 0x1, UP0 ;  /* 0x00000001ff057887 */ /* 0x000fe40008000000 */
[----:B------:R-:W-:-:S04]  /*57d0*/  USEL UR7, UR7, URZ, UP0 ;  /* 0x000000ff07077287 */ /* 0x000fc80008000000 */
[----:B------:R-:W-:Y:S01]  /*57e0*/  ULEA UR7, UR7, UR6, 0x3 ;  /* 0x0000000607077291 */ /* 0x000fe2000f8e18ff */
[----:B--2---:R-:W-:-:S04]  /*57f0*/  LOP3.LUT R3, R2, UR5, RZ, 0x3c, !PT ;  /* 0x0000000502037c12 */ /* 0x004fc8000f8e3cff */
[----:B------:R-:W-:-:S04]  /*5800*/  SHF.L.U32 R3, R3, 0x1f, RZ ;  /* 0x0000001f03037819 */ /* 0x000fc800000006ff */
[----:B------:R-:W2:Y:S02]  /*5810*/  SYNCS.PHASECHK.TRANS64.TRYWAIT P0, [UR7], R3 ;  /* 0x00000003ff0075a7 */ /* 0x000ea40008001107 */
[----:B--2---:R-:W-:Y:S05]  /*5820*/  @!P0 BRA `(.L_x_114) ;  /* 0x0000004000ec8947 */ /* 0x004fea0003800000 */
.L_x_272:
[----:B------:R-:W-:Y:S01]  /*5830*/  NOP ;  /* 0x0000000000007918 */ /* 0x000fe20000000000 */
[----:B--2---:R-:W2:Y:S01]  /*5840*/  LDS R0, [UR4+0x14] ;  /* 0x00001404ff007984 */ /* 0x004ea20008000800 */
[----:B------:R-:W-:Y:S01]  /*5850*/  ULOP3.LUT UR6, UR19, 0xffff, URZ, 0xc0, !UPT ;  /* 0x0000ffff13067892 */ /* 0x000fe2000f8ec0ff */
[----:B------:R-:W-:Y:S01]  /*5860*/  UMOV UR8, 0xffff ;  /* 0x0000ffff00087882 */ /* 0x000fe20000000000 */
[----:B------:R-:W-:Y:S02]  /*5870*/  UMOV UR5, 0x1 ;  /* 0x0000000100057882 */ /* 0x000fe40000000000 */
[----:B------:R-:W-:-:S04]  /*5880*/  USHF.R.U32.HI UR6, URZ, 0x5, UR6 ;  /* 0x00000005ff067899 */ /* 0x000fc80008011606 */
[----:B------:R-:W-:Y:S02]  /*5890*/  USHF.L.U32 UR8, UR8, UR6, URZ ;  /* 0x0000000608087299 */ /* 0x000fe400080006ff */
[----:B------:R-:W-:-:S04]  /*58a0*/  USHF.L.U32 UR5, UR5, UR6, URZ ;  /* 0x0000000605057299 */ /* 0x000fc800080006ff */
[----:B--2---:R-:W-:-:S04]  /*58b0*/  LOP3.LUT R0, R0, UR8, RZ, 0xc0, !PT ;  /* 0x0000000800007c12 */ /* 0x004fc8000f8ec0ff */
[----:B------:R-:W-:-:S13]  /*58c0*/  ISETP.NE.AND P0, PT, R0, UR8, PT ;  /* 0x0000000800007c0c */ /* 0x000fda000bf05270 */
[----:B------:R-:W-:Y:S05]  /*58d0*/  @P0 BRA `(.L_x_115) ;  /* 0x0000000000580947 */ /* 0x000fea0003800000 */
[----:B------:R-:W2:Y:S02]  /*58e0*/  LDS R0, [UR4+0x18] ;  /* 0x00001804ff007984 */ /* 0x000ea40008000800 */
[----:B--2---:R-:W-:-:S04]  /*58f0*/  LOP3.LUT R0, R0, UR5, RZ, 0xc0, !PT ;  /* 0x0000000500007c12 */ /* 0x004fc8000f8ec0ff */
[----:B------:R-:W-:-:S13]  /*5900*/  ISETP.NE.AND P0, PT, R0, UR5, PT ;  /* 0x0000000500007c0c */ /* 0x000fda000bf05270 */
[----:B------:R-:W-:Y:S05]  /*5910*/  @P0 BRA `(.L_x_116) ;  /* 0x00000000003c0947 */ /* 0x000fea0003800000 */
[----:B------:R-:W2:Y:S01]  /*5920*/  S2R R2, SR_LANEID ;  /* 0x0000000000027919 */ /* 0x000ea20000000000 */
[----:B------:R-:W-:Y:S01]  /*5930*/  ULOP3.LUT UR8, URZ, UR8, URZ, 0x33, !UPT ;  /* 0x00000008ff087292 */ /* 0x000fe2000f8e33ff */
[----:B------:R-:W-:Y:S01]  /*5940*/  LOP3.LUT R4, RZ, UR5, RZ, 0x33, !PT ;  /* 0x00000005ff047c12 */ /* 0x000fe2000f8e33ff */
[----:B------:R-:W-:Y:S02]  /*5950*/  VOTEU.ANY UR7, UPT, PT ;  /* 0x0000000000077886 */ /* 0x000fe400038e0100 */
[----:B------:R-:W-:Y:S01]  /*5960*/  UFLO.U32 UR7, UR7 ;  /* 0x00000007000772bd */ /* 0x000fe200080e0000 */
[----:B------:R-:W3:Y:S01]  /*5970*/  REDUX UR5, R4 ;  /* 0x00000000040573c4 */ /* 0x000ee20000000000 */
[----:B------:R-:W-:-:S06]  /*5980*/  IMAD.U32 R0, RZ, RZ, UR8 ;  /* 0x00000008ff007e24 */ /* 0x000fcc000f8e00ff */
[----:B------:R1:W-:Y:S01]  /*5990*/  UTCATOMSWS.AND URZ, UR8 ;  /* 0x0000000800ff79e3 */ /* 0x0003e20008000000 */
[----:B------:R-:W4:Y:S01]  /*59a0*/  REDUX UR6, R0 ;  /* 0x00000000000673c4 */ /* 0x000f220000000000 */
[----:B--2---:R-:W-:Y:S01]  /*59b0*/  ISETP.EQ.U32.AND P0, PT, R2, UR7, PT ;  /* 0x0000000702007c0c */ /* 0x004fe2000bf02070 */
[----:B---3--:R-:W-:Y:S01]  /*59c0*/  IMAD.U32 R2, RZ, RZ, UR5 ;  /* 0x00000005ff027e24 */ /* 0x008fe2000f8e00ff */
[----:B----4-:R-:W-:-:S11]  /*59d0*/  MOV R3, UR6 ;  /* 0x0000000600037c02 */ /* 0x010fd60008000f00 */
[----:B------:R1:W-:Y:S04]  /*59e0*/  @P0 ATOMS.AND RZ, [UR4+0x14], R3 ;  /* 0x00001403ffff098c */ /* 0x0003e8000a800004 */
[----:B------:R1:W-:Y:S01]  /*59f0*/  @P0 ATOMS.AND RZ, [UR4+0x18], R2 ;  /* 0x00001802ffff098c */ /* 0x0003e2000a800004 */
[----:B------:R-:W-:Y:S05]  /*5a00*/  BRA `(.L_x_117) ;  /* 0x0000000000147947 */ /* 0x000fea0003800000 */
.L_x_116:
[----:B------:R-:W-:Y:S02]  /*5a10*/  MOV R2, 0x5a30 ;  /* 0x00005a3000027802 */ /* 0x000fe40000000f00 */
[----:B-1--45:R-:W-:Y:S05]  /*5a20*/  CALL.REL.NOINC `($__internal_0_$__cuda_sm10x_tcgen05_guardrail_trap_col_being_dealloced_not_returned_by_alloc) ;  /* 0x0000004400087944 */ /* 0x032fea0003c00000 */
[----:B------:R-:W-:Y:S05]  /*5a30*/  BRA `(.L_x_117) ;  /* 0x0000000000087947 */ /* 0x000fea0003800000 */
.L_x_115:
[----:B------:R-:W-:Y:S02]  /*5a40*/  MOV R2, 0x5a60 ;  /* 0x00005a6000027802 */ /* 0x000fe40000000f00 */
[----:B-1--45:R-:W-:Y:S05]  /*5a50*/  CALL.REL.NOINC `($__internal_2_$__cuda_sm10x_tcgen05_guardrail_trap_unallocated_columns_being_dealloced) ;  /* 0x0000004400147944 */ /* 0x032fea0003c00000 */
.L_x_117:
[----:B------:R-:W-:Y:S01]  /*5a60*/  NOP ;  /* 0x0000000000007918 */ /* 0x000fe20000000000 */
[----:B-1----:R-:W-:Y:S05]  /*5a70*/  EXIT ;  /* 0x000000000000794d */ /* 0x002fea0003800000 */
.L_x_99:
[----:B------:R-:W-:-:S09]  /*5a80*/  UISETP.NE.OR UP2, UPT, UR8, 0x3, !UP2 ;  /* 0x000000030800788c */ /* 0x000fd2000d745670 */
[----:B------:R-:W-:Y:S05]  /*5a90*/  BRA.U UP2, `(.L_x_118) ;  /* 0x0000000902c87547 */ /* 0x000fea000b800000 */
[----:B------:R-:W1:Y:S01]  /*5aa0*/  LDCU.64 UR6, c[0x0][0x888] ;  /* 0x00011100ff0677ac */ /* 0x000e620008000a00 */
[----:B------:R-:W2:Y:S01]  /*5ab0*/  LDC R0, c[0x0][0xb30] ;  /* 0x0002cc00ff007b82 */ /* 0x000ea20000000800 */
[----:B------:R-:W-:Y:S01]  /*5ac0*/  IMAD.MOV.U32 R30, RZ, RZ, 0x1 ;  /* 0x00000001ff1e7424 */ /* 0x000fe200078e00ff */
[----:B------:R-:W-:Y:S01]  /*5ad0*/  CS2R R28, SRZ ;  /* 0x00000000001c7805 */ /* 0x000fe2000001ff00 */
[----:B------:R-:W4:Y:S01]  /*5ae0*/  LDCU.64 UR4, c[0x0][0x890] ;  /* 0x00011200ff0477ac */ /* 0x000f220008000a00 */
[----:B------:R-:W-:Y:S01]  /*5af0*/  IMAD.MOV.U32 R25, RZ, RZ, 0x1000 ;  /* 0x00001000ff197424 */ /* 0x000fe200078e00ff */
[----:B------:R-:W-:-:S03]  /*5b00*/  UMOV UR8, 0x400 ;  /* 0x0000040000087882 */ /* 0x000fc60000000000 */
[----:B------:R-:W3:Y:S01]  /*5b10*/  LDC R19, c[0x0][0x370] ;  /* 0x0000dc00ff137b82 */ /* 0x000ee20000000800 */
[----:B------:R-:W-:-:S07]  /*5b20*/  UPLOP3.LUT UP1, UPT, UPT, UPT, UPT, 0x40, 0x4 ;  /* 0x000000000004789c */ /* 0x000fce0003f2e870 */
[----:B------:R-:W3:Y:S01]  /*5b30*/  LDC R2, c[0x0][0xb0c] ;  /* 0x0002c300ff027b82 */ /* 0x000ee20000000800 */
[----:B-1----:R-:W-:Y:S02]  /*5b40*/  UISETP.NE.U32.AND UP2, UPT, UR6, URZ, UPT ;  /* 0x000000ff0600728c */ /* 0x002fe4000bf45070 */
[----:B------:R-:W-:Y:S02]  /*5b50*/  ULEA UR6, UR37, UR8, 0x18 ;  /* 0x0000000825067291 */ /* 0x000fe4000f8ec0ff */
[----:B------:R-:W-:Y:S02]  /*5b60*/  UISETP.NE.AND.EX UP2, UPT, UR7, URZ, UPT, UP2 ;  /* 0x000000ff0700728c */ /* 0x000fe4000bf45320 */
[----:B------:R-:W-:Y:S01]  /*5b70*/  UIADD3 UR7, UPT, UPT, UR6, 0x360, URZ ;  /* 0x0000036006077890 */ /* 0x000fe2000fffe0ff */
[----:B------:R-:W1:Y:S01]  /*5b80*/  LDC R18, c[0x0][0xb20] ;  /* 0x0002c800ff127b82 */ /* 0x000e620000000800 */
[----:B----4-:R-:W-:Y:S01]  /*5b90*/  UISETP.NE.U32.AND UP3, UPT, UR4, URZ, UPT ;  /* 0x000000ff0400728c */ /* 0x010fe2000bf65070 */
[----:B--2---:R-:W-:Y:S01]  /*5ba0*/  ISETP.NE.AND P1, PT, R0, 0x1, PT ;  /* 0x000000010000780c */ /* 0x004fe20003f25270 */
[----:B------:R-:W-:-:S02]  /*5bb0*/  UPRMT UR37, UR37, 0x654, UR7 ;  /* 0x0000065425257896 */ /* 0x000fc40008000007 */
[----:B------:R-:W-:-:S03]  /*5bc0*/  UISETP.NE.AND.EX UP3, UPT, UR5, URZ, UPT, UP3 ;  /* 0x000000ff0500728c */ /* 0x000fc6000bf65330 */
[----:B------:R-:W2:Y:S08]  /*5bd0*/  LDC.64 R32, c[0x0][0x348] ;  /* 0x0000d200ff207b82 */ /* 0x000eb00000000a00 */
[----:B------:R-:W4:Y:S08]  /*5be0*/  LDC.64 R16, c[0x0][0xb10] ;  /* 0x0002c400ff107b82 */ /* 0x000f300000000a00 */
[----:B------:R-:W1:Y:S08]  /*5bf0*/  LDC.64 R6, c[0x0][0xb18] ;  /* 0x0002c600ff067b82 */ /* 0x000e700000000a00 */
[----:B------:R-:W1:Y:S08]  /*5c00*/  LDC.64 R4, c[0x0][0xb28] ;  /* 0x0002ca00ff047b82 */ /* 0x000e700000000a00 */
[----:B---3--:R-:W1:Y:S02]  /*5c10*/  LDC R24, c[0x0][0x374] ;  /* 0x0000dd00ff187b82 */ /* 0x008e640000000800 */
.L_x_126:
[C---:B------:R-:W-:Y:S02]  /*5c20*/  LEA R0, R29.reuse, UR6, 0x3 ;  /* 0x000000061d007c11 */ /* 0x040fe4000f8e18ff */
[----:B------:R-:W-:Y:S02]  /*5c30*/  SHF.L.U32 R3, R28, 0x1f, RZ ;  /* 0x0000001f1c037819 */ /* 0x000fe400000006ff */
[----:B------:R-:W-:Y:S02]  /*5c40*/  LEA R20, R29, UR6, 0x4 ;  /* 0x000000061d147c11 */ /* 0x000fe4000f8e20ff */
[----:B---3--:R-:W3:Y:S02]  /*5c50*/  SYNCS.PHASECHK.TRANS64.TRYWAIT P0, [R0+URZ+0x380], R3 ;  /* 0x00038003000075a7 */ /* 0x008ee400080011ff */
[----:B---3--:R-:W-:Y:S05]  /*5c60*/  @!P0 BRA `(.L_x_119) ;  /* 0x0000003c00f48947 */ /* 0x008fea0003800000 */
.L_x_273:
[----:B------:R-:W-:Y:S01]  /*5c70*/  ISETP.GE.AND P0, PT, R40, 0x1, PT ;  /* 0x000000012800780c */ /* 0x000fe20003f06270 */
[----:B------:R-:W1:Y:S01]  /*5c80*/  LDS.128 R20, [R20+0x410] ;  /* 0x0004100014147984 */ /* 0x000e620000000c00 */
[----:B------:R-:W-:Y:S01]  /*5c90*/  ISETP.NE.U32.AND P4, PT, RZ, UR4, PT ;  /* 0x00000004ff007c0c */ /* 0x000fe2000bf85070 */
[----:B---3--:R-:W-:Y:S01]  /*5ca0*/  VIADD R0, R0, 0x390 ;  /* 0x0000039000007836 */ /* 0x008fe20000000000 */
[----:B------:R-:W-:Y:S02]  /*5cb0*/  SHF.L.U32 R26, R30, 0x1f, RZ ;  /* 0x0000001f1e1a7819 */ /* 0x000fe400000006ff */
[----:B------:R-:W-:Y:S02]  /*5cc0*/  ISETP.NE.AND.EX P4, PT, RZ, UR5, PT, P4 ;  /* 0x00000005ff007c0c */ /* 0x000fe4000bf85340 */
[----:B------:R-:W-:Y:S01]  /*5cd0*/  PRMT R0, RZ, 0x654, R0 ;  /* 0x00000654ff007816 */ /* 0x000fe20000000000 */
[----:B------:R-:W-:Y:S01]  /*5ce0*/  @!PT LDS RZ, [RZ] ;  /* 0x00000000fffff984 */ /* 0x000fe20000000800 */
[----:B------:R-:W-:Y:S01]  /*5cf0*/  @!PT LDS RZ, [RZ] ;  /* 0x00000000fffff984 */ /* 0x000fe20000000800 */
[----:B------:R-:W-:Y:S01]  /*5d00*/  @!PT LDS RZ, [RZ] ;  /* 0x00000000fffff984 */ /* 0x000fe20000000800 */
[----:B------:R-:W-:Y:S01]  /*5d10*/  @!PT LDS RZ, [RZ] ;  /* 0x00000000fffff984 */ /* 0x000fe20000000800 */
[----:B------:R3:W-:Y:S06]  /*5d20*/  MEMBAR.ALL.CTA ;  /* 0x0000000000007992 */ /* 0x0007ec0000008000 */
[----:B---3--:R-:W3:Y:S02]  /*5d30*/  FENCE.VIEW.ASYNC.S ;  /* 0x00000000000073c6 */ /* 0x008ee40000000000 */
[----:B---3--:R3:W-:Y:S01]  /*5d40*/  SYNCS.ARRIVE.TRANS64.RED.A1T0 RZ, [R0+URZ], RZ ;  /* 0x000000ff00ff79a7 */ /* 0x0087e200081004ff */
[----:B-1----:R-:W-:Y:S11]  /*5d50*/  LOP3.LUT P3, RZ, R22, 0x1, RZ, 0xc0, !PT ;  /* 0x0000000116ff7812 */ /* 0x002ff6000786c0ff */
[----:B------:R-:W-:Y:S02]  /*5d60*/  @!UPT UIADD3 URZ, UPT, UPT, URZ, URZ, URZ ;  /* 0x000000fffffff290 */ /* 0x000fe4000fffe0ff */
[----:B------:R-:W-:Y:S02]  /*5d70*/  @P3 MOV R13, R20 ;  /* 0x00000014000d3202 */ /* 0x000fe40000000f00 */
[----:B------:R-:W-:Y:S01]  /*5d80*/  @P3 LOP3.LUT R8, R21, 0xffff, RZ, 0xc0, !PT ;  /* 0x0000ffff15083812 */ /* 0x000fe200078ec0ff */
[----:B---3--:R-:W-:Y:S06]  /*5d90*/  @!P0 BRA `(.L_x_120) ;  /* 0x0000000000a48947 */ /* 0x008fec0003800000 */
[----:B------:R-:W-:Y:S01]  /*5da0*/  IMAD.HI.U32 R31, R24, R7, RZ ;  /* 0x00000007181f7227 */ /* 0x000fe200078e00ff */
[----:B------:R-:W-:Y:S02]  /*5db0*/  ISETP.NE.AND P0, PT, R6, 0x1, PT ;  /* 0x000000010600780c */ /* 0x000fe40003f05270 */
[----:B------:R-:W-:Y:S01]  /*5dc0*/  ISETP.NE.AND P2, PT, R40, 0x1, PT ;  /* 0x000000012800780c */ /* 0x000fe20003f45270 */
[----:B----4-:R-:W-:Y:S01]  /*5dd0*/  IMAD.HI.U32 R34, R19, R16, RZ ;  /* 0x0000001013227227 */ /* 0x010fe200078e00ff */
[----:B------:R-:W-:Y:S02]  /*5de0*/  SHF.R.U32.HI R31, RZ, R18, R31 ;  /* 0x00000012ff1f7219 */ /* 0x000fe4000001161f */
[----:B------:R-:W-:Y:S01]  /*5df0*/  ISETP.NE.AND P5, PT, R2, 0x1, PT ;  /* 0x000000010200780c */ /* 0x000fe20003fa5270 */
[----:B------:R-:W-:Y:S01]  /*5e00*/  IMAD.HI.U32 R36, R13, R16, RZ ;  /* 0x000000100d247227 */ /* 0x000fe200078e00ff */
[----:B------:R-:W-:Y:S02]  /*5e10*/  SHF.R.U32.HI R34, RZ, R17, R34 ;  /* 0x00000011ff227219 */ /* 0x000fe40000011622 */
[----:B------:R-:W-:Y:S01]  /*5e20*/  SEL R3, R24, R31, !P0 ;  /* 0x0000001f18037207 */ /* 0x000fe20004000000 */
[C---:B------:R-:W-:Y:S01]  /*5e30*/  IMAD.HI.U32 R31, R8.reuse, R7, RZ ;  /* 0x00000007081f7227 */ /* 0x040fe200078e00ff */
[----:B------:R-:W-:Y:S02]  /*5e40*/  SEL R11, R19, R34, !P5 ;  /* 0x00000022130b7207 */ /* 0x000fe40006800000 */
[----:B------:R-:W-:Y:S01]  /*5e50*/  SHF.R.U32.HI R36, RZ, R17, R36 ;  /* 0x00000011ff247219 */ /* 0x000fe20000011624 */
[----:B------:R-:W-:Y:S01]  /*5e60*/  IMAD.HI.U32 R38, R3, R4, RZ ;  /* 0x0000000403267227 */ /* 0x000fe200078e00ff */
[----:B------:R-:W-:Y:S03]  /*5e70*/  SHF.R.U32.HI R31, RZ, R18, R31 ;  /* 0x00000012ff1f7219 */ /* 0x000fe6000001161f */
[----:B------:R-:W-:Y:S01]  /*5e80*/  IMAD.HI.U32 R34, R11, R4, RZ ;  /* 0x000000040b227227 */ /* 0x000fe200078e00ff */
[----:B------:R-:W-:Y:S02]  /*5e90*/  @P2 SHF.R.U32.HI R3, RZ, R5, R38 ;  /* 0x00000005ff032219 */ /* 0x000fe40000011626 */
[----:B------:R-:W-:Y:S02]  /*5ea0*/  SEL R9, R8, R31, !P0 ;  /* 0x0000001f08097207 */ /* 0x000fe40004000000 */
[----:B------:R-:W-:Y:S01]  /*5eb0*/  @P2 SHF.R.U32.HI R11, RZ, R5, R34 ;  /* 0x00000005ff0b2219 */ /* 0x000fe20000011622 */
[C---:B------:R-:W-:Y:S01]  /*5ec0*/  IMAD R10, R40.reuse, R3, RZ ;  /* 0x00000003280a7224 */ /* 0x040fe200078e02ff */
[----:B------:R-:W-:Y:S01]  /*5ed0*/  SEL R3, R13, R36, !P5 ;  /* 0x000000240d037207 */ /* 0x000fe20006800000 */
[C---:B------:R-:W-:Y:S03]  /*5ee0*/  IMAD.HI.U32 R14, R9.reuse, R4, RZ ;  /* 0x00000004090e7227 */ /* 0x040fe600078e00ff */
[----:B------:R-:W-:Y:S01]  /*5ef0*/  ISETP.GE.AND P0, PT, R9, R10, PT ;  /* 0x0000000a0900720c */ /* 0x000fe20003f06270 */
[C---:B------:R-:W-:Y:S01]  /*5f00*/  IMAD R12, R40.reuse, R11, RZ ;  /* 0x0000000b280c7224 */ /* 0x040fe200078e02ff */
[-C--:B------:R-:W-:Y:S04]  /*5f10*/  SHF.R.U32.HI R14, RZ, R5.reuse, R14 ;  /* 0x00000005ff0e7219 */ /* 0x080fe8000001160e */
[----:B------:R-:W-:Y:S02]  /*5f20*/  ISETP.GE.OR P0, PT, R3, R12, P0 ;  /* 0x0000000c0300720c */ /* 0x000fe40000706670 */
[----:B------:R-:W-:Y:S05]  /*5f30*/  SEL R15, R9, R14, !P2 ;  /* 0x0000000e090f7207 */ /* 0x000fea0005000000 */
[----:B------:R-:W-:Y:S04]  /*5f40*/  IMAD.MOV R14, RZ, RZ, -R15 ;  /* 0x000000ffff0e7224 */ /* 0x000fe800078e0a0f */
[----:B------:R-:W-:Y:S02]  /*5f50*/  IMAD R14, R40, R14, R9 ;  /* 0x0000000e280e7224 */ /* 0x000fe400078e0209 */
[C---:B------:R-:W-:Y:S05]  /*5f60*/  @!P0 IMAD.HI.U32 R10, R3.reuse, R4, RZ ;  /* 0x00000004030a8227 */ /* 0x040fea00078e00ff */
[----:B------:R-:W-:Y:S04]  /*5f70*/  @!P0 SHF.R.U32.HI R10, RZ, R5, R10 ;  /* 0x00000005ff0a8219 */ /* 0x000fe8000001160a */
[----:B------:R-:W-:Y:S01]  /*5f80*/  @!P0 SEL R0, R3, R10, !P2 ;  /* 0x0000000a03008207 */ /* 0x000fe20005000000 */
[----:B------:R-:W-:Y:S03]  /*5f90*/  IMAD.MOV R10, RZ, RZ, -R3 ;  /* 0x000000ffff0a7224 */ /* 0x000fe600078e0a03 */
[----:B------:R-:W-:Y:S01]  /*5fa0*/  @!P0 IADD3 R15, PT, PT, R15, -R0, RZ ;  /* 0x800000000f0f8210 */ /* 0x000fe20007ffe0ff */
[----:B------:R-:W-:Y:S01]  /*5fb0*/  @!P0 IMAD R0, R11, R14, R0 ;  /* 0x0000000e0b008224 */ /* 0x000fe200078e0200 */
[----:B------:R-:W-:Y:S01]  /*5fc0*/  IADD3 R11, PT, PT, -R9, RZ, RZ ;  /* 0x000000ff090b7210 */ /* 0x000fe20007ffe1ff */
[----:B------:R-:W-:Y:S02]  /*5fd0*/  IMAD R13, R2, R10, R13 ;  /* 0x0000000a020d7224 */ /* 0x000fe400078e020d */
[----:B------:R-:W-:Y:S02]  /*5fe0*/  @!P0 IMAD R9, R15, R40, R3 ;  /* 0x000000280f098224 */ /* 0x000fe400078e0203 */
[----:B------:R-:W-:Y:S02]  /*5ff0*/  @!P0 IMAD.MOV.U32 R3, RZ, RZ, R0 ;  /* 0x000000ffff038224 */ /* 0x000fe400078e0000 */
[----:B------:R-:W-:Y:S02]  /*6000*/  IMAD R8, R6, R11, R8 ;  /* 0x0000000b06087224 */ /* 0x000fe400078e0208 */
[----:B------:R-:W-:Y:S02]  /*6010*/  IMAD R13, R3, R2, R13 ;  /* 0x00000002030d7224 */ /* 0x000fe400078e020d */
[----:B------:R-:W-:Y:S02]  /*6020*/  IMAD R8, R9, R6, R8 ;  /* 0x0000000609087224 */ /* 0x000fe400078e0208 */
.L_x_120:
[----:B------:R-:W-:Y:S05]  /*6030*/  BRA.U UP1, `(.L_x_121) ;  /* 0x0000000101107547 */ /* 0x000fea000b800000 */
[----:B------:R-:W-:Y:S04]  /*6040*/  MOV R0, UR13 ;  /* 0x0000000d00007c02 */ /* 0x000fe80008000f00 */
[----:B------:R-:W-:Y:S04]  /*6050*/  SHF.L.U32 R3, R0, 0x1f, RZ ;  /* 0x0000001f00037819 */ /* 0x000fe800000006ff */
[----:B------:R-:W1:Y:S02]  /*6060*/  SYNCS.PHASECHK.TRANS64.TRYWAIT P0, [UR6+0x378], R3 ;  /* 0x00037803ff0075a7 */ /* 0x000e640008001106 */
[----:B-1----:R-:W-:Y:S05]  /*6070*/  @!P0 BRA `(.L_x_122) ;  /* 0x0000003c00048947 */ /* 0x002fea0003800000 */
.L_x_121:
[----:B------:R-:W-:Y:S05]  /*6080*/  BRA.U !UP3, `(.L_x_123) ;  /* 0x000000010b347547 */ /* 0x000fea000b800000 */
[----:B------:R-:W-:Y:S01]  /*6090*/  UPLOP3.LUT UP0, UPT, UPT, UPT, UP2, 0x80, 0x8 ;  /* 0x000000000008789c */ /* 0x000fe20003f0f020 */
[----:B-1----:R-:W-:Y:S02]  /*60a0*/  HFMA2 R0, -RZ, RZ, 0, 5.9604644775390625e-08 ;  /* 0x00000001ff007431 */ /* 0x002fe400000001ff */
[----:B------:R-:W-:Y:S03]  /*60b0*/  IMAD.MOV.U32 R98, RZ, RZ, 0x1 ;  /* 0x00000001ff627424 */ /* 0x000fe600078e00ff */
[----:B------:R-:W-:Y:S05]  /*60c0*/  PLOP3.LUT P0, PT, PT, PT, UP0, 0x80, 0x8 ;  /* 0x000000000008781c */ /* 0x000fea0003f0f008 */
[----:B------:R-:W1:Y:S01]  /*60d0*/  @UP0 LDCU.64 UR8, c[0x0][0x888] ;  /* 0x00011100ff0807ac */ /* 0x000e620008000a00 */
[----:B------:R-:W-:Y:S07]  /*60e0*/  @UP0 UIMAD UR7, UR36, UR4, URZ ;  /* 0x00000004240702a4 */ /* 0x000fee000f8e02ff */
[----:B------:R-:W-:Y:S01]  /*60f0*/  @!P0 PRMT R98, R0, 0x7610, R98 ;  /* 0x0000761000628816 */ /* 0x000fe20000000062 */
[----:B-1----:R-:W-:Y:S03]  /*6100*/  @UP0 UIMAD.WIDE UR8, UR7, 0x4, UR8 ;  /* 0x00000004070808a5 */ /* 0x002fe6000f8e0208 */
[----:B------:R-:W1:Y:S03]  /*6110*/  @!UP0 LDCU UR7, c[0x0][0x880] ;  /* 0x00011000ff0787ac */ /* 0x000e660008000800 */
[----:B------:R-:W-:Y:S01]  /*6120*/  IMAD.U32 R10, RZ, RZ, UR8 ;  /* 0x00000008ff0a7e24 */ /* 0x000fe2000f8e00ff */
[----:B------:R-:W-:Y:S05]  /*6130*/  MOV R11, UR9 ;  /* 0x00000009000b7c02 */ /* 0x000fea0008000f00 */
[----:B-----5:R3:W5:Y:S02]  /*6140*/  @P0 LDG.E R48, desc[UR40][R10.64] ;  /* 0x000000280a300981 */ /* 0x020764000c1e1900 */
[----:B-1-3--:R-:W-:Y:S07]  /*6150*/  @!P0 IMAD.U32 R48, RZ, RZ, UR7 ;  /* 0x00000007ff308e24 */ /* 0x00afee000f8e00ff */
.L_x_123:
[----:B-----5:R-:W-:Y:S01]  /*6160*/  @!P4 ISETP.EQ.AND P5, PT, R48, RZ, PT ;  /* 0x000000ff3000c20c */ /* 0x020fe20003fa2270 */
[----:B------:R-:W-:Y:S01]  /*6170*/  @!UPT UIADD3 URZ, UPT, UPT, URZ, URZ, URZ ;  /* 0x000000fffffff290 */ /* 0x000fe2000fffe0ff */
[----:B------:R-:W-:Y:S11]  /*6180*/  @!P4 BRA `(.L_x_124) ;  /* 0x000000000014c947 */ /* 0x000ff60003800000 */
[----:B------:R-:W-:Y:S02]  /*6190*/  LOP3.LUT P0, RZ, R98, 0xff, RZ, 0xc0, !PT ;  /* 0x000000ff62ff7812 */ /* 0x000fe4000780c0ff */
[----:B------:R-:W-:Y:S04]  /*61a0*/  PLOP3.LUT P5, PT, PT, PT, UP0, 0x80, 0x8 ;  /* 0x000000000008781c */ /* 0x000fe80003faf008 */
[----:B------:R-:W-:Y:S07]  /*61b0*/  PLOP3.LUT P5, PT, P5, PT, PT, 0x8, 0x80 ;  /* 0x000000000080781c */ /* 0x000fee0002fae170 */
[----:B------:R-:W-:Y:S11]  /*61c0*/  @P0 ISETP.EQ.AND P5, PT, R48, RZ, PT ;  /* 0x000000ff3000020c */ /* 0x000ff60003fa2270 */
[----:B------:R-:W-:Y:S02]  /*61d0*/  @!UPT UIADD3 URZ, UPT, UPT, URZ, URZ, URZ ;  /* 0x000000fffffff290 */ /* 0x000fe4000fffe0ff */
.L_x_124:
[----:B------:R-:W3:Y:S01]  /*61e0*/  SYNCS.PHASECHK.TRANS64.TRYWAIT P4, [UR6+0x368], R26 ;  /* 0x0003681aff0075a7 */ /* 0x000ee20008081106 */
[----:B------:R-:W-:Y:S01]  /*61f0*/  @P3 SHF.R.U32.HI R27, RZ, 0x10, R21 ;  /* 0x00000010ff1b3819 */ /* 0x000fe20000011615 */
[----:B------:R-:W-:Y:S01]  /*6200*/  VIADD R29, R29, 0x1 ;  /* 0x000000011d1d7836 */ /* 0x000fe20000000000 */
[----:B------:R-:W5:Y:S08]  /*6210*/  LDC.64 R14, c[0x0][0xb10] ;  /* 0x0002c400ff0e7b82 */ /* 0x000f700000000a00 */
[----:B------:R-:W2:Y:S08]  /*6220*/  LDC.64 R10, c[0x0][0xb18] ;  /* 0x0002c600ff0a7b82 */ /* 0x000eb00000000a00 */
[----:B-1----:R-:W1:Y:S08]  /*6230*/  @!P1 LDC R0, c[0x0][0xb20] ;  /* 0x0002c800ff009b82 */ /* 0x002e700000000800 */
[----:B------:R-:W4:Y:S01]  /*6240*/  @!P1 LDC R3, c[0x0][0xb0c] ;  /* 0x0002c300ff039b82 */ /* 0x000f220000000800 */
[----:B-----5:R-:W-:Y:S05]  /*6250*/  @!P1 IMAD.HI.U32 R14, R13, R14, RZ ;  /* 0x0000000e0d0e9227 */ /* 0x020fea00078e00ff */
[----:B------:R-:W-:Y:S01]  /*6260*/  @!P1 SHF.R.U32.HI R14, RZ, R15, R14 ;  /* 0x0000000fff0e9219 */ /* 0x000fe2000001160e */
[----:B--2---:R-:W-:Y:S01]  /*6270*/  @!P1 IMAD.HI.U32 R11, R8, R11, RZ ;  /* 0x0000000b080b9227 */ /* 0x004fe200078e00ff */
[----:B------:R-:W-:Y:S04]  /*6280*/  @!P1 ISETP.NE.AND P0, PT, R10, 0x1, PT ;  /* 0x000000010a00980c */ /* 0x000fe80003f05270 */
[----:B-1----:R-:W-:Y:S02]  /*6290*/  @!P1 SHF.R.U32.HI R9, RZ, R0, R11 ;  /* 0x00000000ff099219 */ /* 0x002fe4000001160b */
[----:B----4-:R-:W-:Y:S02]  /*62a0*/  @!P1 ISETP.NE.AND P2, PT, R3, 0x1, PT ;  /* 0x000000010300980c */ /* 0x010fe40003f45270 */
[----:B------:R-:W-:Y:S02]  /*62b0*/  @!P1 SEL R9, R8, R9, !P0 ;  /* 0x0000000908099207 */ /* 0x000fe40004000000 */
[----:B------:R-:W-:Y:S02]  /*62c0*/  ELECT P0, URZ, PT ;  /* 0x0000000000ff782f */ /* 0x000fe40003800000 */
[----:B------:R-:W-:Y:S05]  /*62d0*/  @!P1 SEL R14, R13, R14, !P2 ;  /* 0x0000000e0d0e9207 */ /* 0x000fea0005000000 */
[----:B------:R-:W-:Y:S02]  /*62e0*/  @!P1 IMAD.IADD R0, R9, 0x1, -R14 ;  /* 0x0000000109009824 */ /* 0x000fe400078e0a0e */
[----:B------:R-:W-:Y:S02]  /*62f0*/  @!P1 IMAD.IADD R9, R14, 0x1, -R9 ;  /* 0x000000010e099824 */ /* 0x000fe400078e0a09 */
[----:B------:R-:W-:Y:S02]  /*6300*/  @!P1 IMAD R13, R0, R3, R13 ;  /* 0x00000003000d9224 */ /* 0x000fe400078e020d */
[----:B------:R-:W-:Y:S01]  /*6310*/  @!P1 IMAD R8, R9, R10, R8 ;  /* 0x0000000a09089224 */ /* 0x000fe200078e0208 */
[----:B---3--:R-:W-:Y:S06]  /*6320*/  @!P4 BRA `(.L_x_125) ;  /* 0x000000380070c947 */ /* 0x008fec0003800000 */
.L_x_276:
[----:B------:R-:W-:Y:S01]  /*6330*/  PLOP3.LUT P5, PT, P5, P0, PT, 0xf2, 0x2f ;  /* 0x00000000002f781c */ /* 0x000fe20002fa1e72 */
[----:B------:R-:W-:Y:S01]  /*6340*/  UMOV UR14, 0x0 ;  /* 0x00000000000e7882 */ /* 0x000fe20000000000 */
[----:B------:R-:W-:Y:S01]  /*6350*/  LOP3.LUT R30, R30, 0x1, RZ, 0x3c, !PT ;  /* 0x000000011e1e7812 */ /* 0x000fe200078e3cff */
[----:B------:R-:W-:Y:S01]  /*6360*/  UMOV UR15, 0x10000000 ;  /* 0x10000000000f7882 */ /* 0x000fe20000000000 */
[----:B------:R-:W-:Y:S01]  /*6370*/  UMOV UR12, UR36 ;  /* 0x00000024000c7c82 */ /* 0x000fe20008000000 */
[----:B------:R-:W-:Y:S08]  /*6380*/  @P3 R2UR UR36, R27 ;  /* 0x000000001b2432ca */ /* 0x000ff000000e0000 */
[----:B-1----:R-:W-:Y:S01]  /*6390*/  @!P5 IADD3 R3, P0, PT, R32, 0x580, RZ ;  /* 0x000005802003d810 */ /* 0x002fe20007f1e0ff */
[----:B------:R-:W-:Y:S01]  /*63a0*/  @!P5 IMAD.SHL.U32 R97, R97, 0x40, RZ ;  /* 0x000000406161d824 */ /* 0x000fe200078e00ff */
[----:B------:R-:W-:Y:S01]  /*63b0*/  VOTEU.ALL UP1, P5 ;  /* 0x0000000000ff7886 */ /* 0x000fe20002820000 */
[----:B------:R-:W-:Y:S01]  /*63c0*/  @!P5 IMAD.SHL.U32 R99, R99, 0x40, RZ ;  /* 0x000000406363d824 */ /* 0x000fe200078e00ff */
[----:B------:R-:W-:Y:S01]  /*63d0*/  @!P5 R2UR UR8, R3 ;  /* 0x000000000308d2ca */ /* 0x000fe200000e0000 */
[----:B------:R-:W-:Y:S01]  /*63e0*/  @!P5 IMAD.X R0, RZ, RZ, R33, P0 ;  /* 0x000000ffff00d224 */ /* 0x000fe200000e0621 */
[----:B------:R-:W-:Y:S01]  /*63f0*/  @!P5 R2UR UR10, R97 ;  /* 0x00000000610ad2ca */ /* 0x000fe200000e0000 */
[----:B------:R-:W-:Y:S01]  /*6400*/  @!UP1 UIADD3 UR9, UPT, UPT, UR6, 0x360, URZ ;  /* 0x0000036006099890 */ /* 0x000fe2000fffe0ff */
[----:B------:R-:W-:Y:S01]  /*6410*/  @!P5 R2UR UR11, R99 ;  /* 0x00000000630bd2ca */ /* 0x000fe200000e0000 */
[----:B------:R-:W-:Y:S01]  /*6420*/  IMAD.IADD R97, R8, 0x1, R81 ;  /* 0x0000000108617824 */ /* 0x000fe200078e0251 */
[----:B------:R-:W-:Y:S01]  /*6430*/  @!P5 R2UR UR7, R0 ;  /* 0x000000000007d2ca */ /* 0x000fe200000e0000 */
[----:B------:R-:W-:Y:S01]  /*6440*/  IMAD.IADD R99, R13, 0x1, R96 ;  /* 0x000000010d637824 */ /* 0x000fe200078e0260 */
[C---:B------:R-:W-:Y:S04]  /*6450*/  ISETP.NE.AND P0, PT, R29.reuse, 0x2, PT ;  /* 0x000000021d00780c */ /* 0x040fe80003f05270 */
[----:B------:R-:W-:Y:S01]  /*6460*/  SEL R3, RZ, 0x1, P0 ;  /* 0x00000001ff037807 */ /* 0x000fe20000000000 */
[----:B------:R-:W-:Y:S01]  /*6470*/  IMAD.U32 R10, RZ, RZ, UR8 ;  /* 0x00000008ff0a7e24 */ /* 0x000fe2000f8e00ff */
[----:B------:R-:W-:Y:S01]  /*6480*/  @!UP1 UIADD3 UR8, UPT, UPT, UR6, 0x600, URZ ;  /* 0x0000060006089890 */ /* 0x000fe2000fffe0ff */
[----:B------:R-:W-:Y:S01]  /*6490*/  SEL R29, R29, RZ, P0 ;  /* 0x000000ff1d1d7207 */ /* 0x000fe20000000000 */
[----:B------:R-:W-:Y:S01]  /*64a0*/  VOTEU.ALL UP1, P5 ;  /* 0x0000000000ff7886 */ /* 0x000fe20002820000 */
[----:B------:R-:W-:Y:S02]  /*64b0*/  LOP3.LUT R28, R28, R3, RZ, 0x3c, !PT ;  /* 0x000000031c1c7212 */ /* 0x000fe400078e3cff */
[----:B------:R-:W-:Y:S01]  /*64c0*/  IMAD.U32 R11, RZ, RZ, UR7 ;  /* 0x00000007ff0b7e24 */ /* 0x000fe2000f8e00ff */
[----:B------:R-:W-:Y:S04]  /*64d0*/  @!P5 R2UR UR16, R10 ;  /* 0x000000000a10d2ca */ /* 0x000fe800000e0000 */
[----:B------:R-:W-:Y:S11]  /*64e0*/  @!P5 R2UR UR17, R11 ;  /* 0x000000000b11d2ca */ /* 0x000ff600000e0000 */
[----:B------:R-:W-:Y:S02]  /*64f0*/  @!UPT UIADD3 URZ, UPT, UPT, URZ, URZ, URZ ;  /* 0x000000fffffff290 */ /* 0x000fe4000fffe0ff */
[----:B------:R3:W-:Y:S01]  /*6500*/  @!UP1 UTMALDG.3D [UR8], [UR16], desc[UR14] ;  /* 0x00000e08100095b4 */ /* 0x0007e20008011000 */
[----:B------:R3:W-:Y:S01]  /*6510*/  @!P5 SYNCS.ARRIVE.TRANS64.RED.A0TR RZ, [UR6+0x360], R25 ;  /* 0x00036019ffffd9a7 */ /* 0x0007e20008300406 */
[----:B------:R-:W-:Y:S01]  /*6520*/  UPLOP3.LUT UP1, UPT, UPT, UPT, UPT, 0x80, 0x8 ;  /* 0x000000000008789c */ /* 0x000fe20003f2f070 */
[----:B------:R-:W-:Y:S01]  /*6530*/  SYNCS.ARRIVE.TRANS64.RED.A1T0 RZ, [UR37], RZ ;  /* 0x000000ffffff79a7 */ /* 0x000fe20008100425 */
[----:B------:R-:W-:Y:S09]  /*6540*/  @P3 BRA `(.L_x_126) ;  /* 0xfffffff400b43947 */ /* 0x000ff2000383ffff */
[----:B------:R-:W-:Y:S07]  /*6550*/  MOV R0, UR6 ;  /* 0x0000000600007c02 */ /* 0x000fee0008000f00 */
.L_x_127:
[----:B-1----:R-:W-:-:S04]  /*6560*/  SHF.L.U32 R3, R30, 0x1f, RZ ;  /* 0x0000001f1e037819 */ /* 0x002fc800000006ff */
[----:B------:R1:W2:Y:S03]  /*6570*/  SYNCS.PHASECHK.TRANS64.TRYWAIT P0, [R0+URZ+0x368], R3 ;  /* 0x00036803000075a7 */ /* 0x0002a600080011ff */
[----:B--2---:R-:W-:Y:S05]  /*6580*/  @!P0 NANOSLEEP.SYNCS 0x989680 ;  /* 0x009896800000895d */ /* 0x004fea0003900000 */
[----:B------:R-:W2:Y:S02]  /*6590*/  @!P0 SYNCS.PHASECHK.TRANS64 P0, [R0+URZ+0x368], R3 ;  /* 0x00036803000085a7 */ /* 0x000ea400080010ff */
[----:B--23--:R-:W-:Y:S05]  /*65a0*/  @P0 EXIT ;  /* 0x000000000000094d */ /* 0x00cfea0003800000 */
[----:B------:R-:W-:Y:S05]  /*65b0*/  BRA `(.L_x_127) ;  /* 0xfffffffc00e87947 */ /* 0x000fea000383ffff */
.L_x_118:
[----:B------:R-:W-:-:S06]  /*65c0*/  UISETP.GE.AND UP1, UPT, UR8, 0x4, UPT ;  /* 0x000000040800788c */ /* 0x000fcc000bf26270 */
[----:B------:R-:W-:-:S13]  /*65d0*/  PLOP3.LUT P0, PT, PT, PT, UP1, 0x80, 0x8 ;  /* 0x000000000008781c */ /* 0x000fda0003f0f018 */
[----:B------:R-:W-:Y:S05]  /*65e0*/  @!P0 EXIT ;  /* 0x000000000000894d */ /* 0x000fea0003800000 */
[----:B------:R-:W-:Y:S01]  /*65f0*/  BAR.SYNC.DEFER_BLOCKING 0x6, 0xa0 ;  /* 0x0182800000007b1d */ /* 0x000fe20000010000 */
[C---:B------:R-:W-:Y:S02]  /*6600*/  IMAD.SHL.U32 R5, R103.reuse, 0x40, RZ ;  /* 0x0000004067057824 */ /* 0x040fe400078e00ff */
[----:B------:R-:W-:Y:S02]  /*6610*/  HFMA2 R113, -RZ, RZ, 0, 0 ;  /* 0x00000000ff717431 */ /* 0x000fe400000001ff */
[C---:B------:R-:W-:Y:S01]  /*6620*/  IMAD.SHL.U32 R0, R103.reuse, 0x20, RZ ;  /* 0x0000002067007824 */ /* 0x040fe200078e00ff */
[----:B------:R-:W-:Y:S01]  /*6630*/  CS2R R108, SRZ ;  /* 0x00000000006c7805 */ /* 0x000fe2000001ff00 */
[----:B------:R-:W-:Y:S01]  /*6640*/  IMAD.SHL.U32 R105, R103, 0x8, RZ ;  /* 0x0000000867697824 */ /* 0x000fe200078e00ff */
[----:B------:R-:W-:Y:S01]  /*6650*/  UMOV UR43, 0x400 ;  /* 0x00000400002b7882 */ /* 0x000fe20000000000 */
[----:B------:R-:W-:Y:S01]  /*6660*/  LOP3.LUT R2, R5, 0x180, RZ, 0xc0, !PT ;  /* 0x0000018005027812 */ /* 0x000fe200078ec0ff */
[----:B------:R-:W-:Y:S01]  /*6670*/  ULEA UR43, UR37, UR43, 0x18 ;  /* 0x0000002b252b7291 */ /* 0x000fe2000f8ec0ff */
[----:B------:R-:W1:Y:S01]  /*6680*/  LDC R101, c[0x0][0x370] ;  /* 0x0000dc00ff657b82 */ /* 0x000e620000000800 */
[----:B------:R-:W-:Y:S01]  /*6690*/  LOP3.LUT R0, R0, 0xc00, RZ, 0xc0, !PT ;  /* 0x00000c0000007812 */ /* 0x000fe200078ec0ff */
[C---:B------:R-:W-:Y:S01]  /*66a0*/  IMAD.U32 R46, R103.reuse, 0x10000, RZ ;  /* 0x00010000672e7824 */ /* 0x040fe200078e00ff */
[----:B------:R-:W-:Y:S01]  /*66b0*/  LOP3.LUT R105, R2, 0x30, R105, 0xf8, !PT ;  /* 0x0000003002697812 */ /* 0x000fe200078ef869 */
[C---:B------:R-:W-:Y:S01]  /*66c0*/  IMAD.SHL.U32 R2, R103.reuse, 0x2, RZ ;  /* 0x0000000267027824 */ /* 0x040fe200078e00ff */
[--C-:B------:R-:W-:Y:S01]  /*66d0*/  LOP3.LUT R0, R0, 0x40, R5.reuse, 0xf8, !PT ;  /* 0x0000004000007812 */ /* 0x100fe200078ef805 */
[----:B------:R-:W-:Y:S01]  /*66e0*/  IMAD.SHL.U32 R104, R103, 0x10, RZ ;  /* 0x0000001067687824 */ /* 0x000fe200078e00ff */
[----:B------:R-:W-:Y:S01]  /*66f0*/  UIADD3 UR4, UPT, UPT, UR43, 0x1600, URZ ;  /* 0x000016002b047890 */ /* 0x000fe2000fffe0ff */
[----:B------:R-:W2:Y:S01]  /*6700*/  LDC R42, c[0x0][0xb0c] ;  /* 0x0002c300ff2a7b82 */ /* 0x000ea20000000800 */
[----:B------:R-:W-:Y:S01]  /*6710*/  LOP3.LUT R105, R105, 0x20, R2, 0x78, !PT ;  /* 0x0000002069697812 */ /* 0x000fe200078e7802 */
[----:B------:R-:W-:Y:S01]  /*6720*/  IMAD.MOV.U32 R44, RZ, RZ, RZ ;  /* 0x000000ffff2c7224 */ /* 0x000fe200078e00ff */
[----:B------:R-:W-:Y:S01]  /*6730*/  LOP3.LUT R0, R0, 0x200, R5, 0xf8, !PT ;  /* 0x0000020000007812 */ /* 0x000fe200078ef805 */
[----:B------:R-:W-:Y:S01]  /*6740*/  IMAD.MOV.U32 R110, RZ, RZ, RZ ;  /* 0x000000ffff6e7224 */ /* 0x000fe200078e00ff */
[----:B------:R-:W-:Y:S01]  /*6750*/  LOP3.LUT R46, R46, 0x600000, RZ, 0xc0, !PT ;  /* 0x006000002e2e7812 */ /* 0x000fe200078ec0ff */
[----:B------:R-:W-:Y:S01]  /*6760*/  IMAD.U32 R111, RZ, RZ, UR4 ;  /* 0x00000004ff6f7e24 */ /* 0x000fe2000f8e00ff */
[----:B------:R-:W4:Y:S01]  /*6770*/  LDS R3, [UR43+0x430] ;  /* 0x0004302bff037984 */ /* 0x000f220008000800 */
[----:B------:R-:W1:Y:S01]  /*6780*/  LDC R100, c[0x0][0xb20] ;  /* 0x0002c800ff647b82 */ /* 0x000e620000000800 */
[----:B------:R-:W-:Y:S01]  /*6790*/  LOP3.LUT R105, R0, R105, RZ, 0xfc, !PT ;  /* 0x0000006900697212 */ /* 0x000fe200078efcff */
[----:B------:R-:W1:Y:S01]  /*67a0*/  LDCU.64 UR46, c[0x0][0x348] ;  /* 0x00006900ff2e77ac */ /* 0x000e620008000a00 */
[----:B------:R-:W-:-:S02]  /*67b0*/  LOP3.LUT R104, R104, 0x20, RZ, 0xc0, !PT ;  /* 0x0000002068687812 */ /* 0x000fc400078ec0ff */
[----:B------:R-:W-:Y:S01]  /*67c0*/  IADD3 R5, PT, PT, R105, UR43, RZ ;  /* 0x0000002b69057c10 */ /* 0x000fe2000fffe0ff */
[----:B------:R-:W1:Y:S02]  /*67d0*/  LDCU.64 UR38, c[0x0][0x888] ;  /* 0x00011100ff2677ac */ /* 0x000e640008000a00 */
[----:B------:R-:W1:Y:S01]  /*67e0*/  LDC R41, c[0x0][0xb30] ;  /* 0x0002cc00ff297b82 */ /* 0x000e620000000800 */
[----:B------:R-:W-:Y:S01]  /*67f0*/  IADD3 R104, PT, PT, -R104, 0x600, R5 ;  /* 0x0000060068687810 */ /* 0x000fe20007ffe105 */
[----:B------:R-:W-:-:S06]  /*6800*/  UIADD3 UR42, UPT, UPT, UR43, 0x600, URZ ;  /* 0x000006002b2a7890 */ /* 0x000fcc000fffe0ff */
[----:B------:R-:W1:Y:S08]  /*6810*/  LDC.64 R90, c[0x0][0xb10] ;  /* 0x0002c400ff5a7b82 */ /* 0x000e700000000a00 */
[----:B------:R-:W1:Y:S08]  /*6820*/  LDC.64 R38, c[0x0][0xb18] ;  /* 0x0002c600ff267b82 */ /* 0x000e700000000a00 */
[----:B------:R-:W1:Y:S01]  /*6830*/  LDC.64 R86, c[0x0][0x888] ;  /* 0x00022200ff567b82 */ /* 0x000e620000000a00 */
[----:B----4-:R-:W-:-:S07]  /*6840*/  IMAD.IADD R46, R3, 0x1, R46 ;  /* 0x00000001032e7824 */ /* 0x010fce00078e022e */
[----:B------:R-:W4:Y:S08]  /*6850*/  LDC.64 R36, c[0x0][0xb28] ;  /* 0x0002ca00ff247b82 */ /* 0x000f300000000a00 */
[----:B------:R-:W1:Y:S08]  /*6860*/  LDC.64 R88, c[0x0][0x890] ;  /* 0x00022400ff587b82 */ /* 0x000e700000000a00 */
[----:B------:R-:W1:Y:S08]  /*6870*/  LDC.64 R84, c[0x0][0x8b0] ;  /* 0x00022c00ff547b82 */ /* 0x000e700000000a00 */
[----:B------:R-:W1:Y:S08]  /*6880*/  LDC.64 R82, c[0x0][0x8a8] ;  /* 0x00022a00ff527b82 */ /* 0x000e700000000a00 */
[----:B--2---:R-:W1:Y:S02]  /*6890*/  LDC R102, c[0x0][0x374] ;  /* 0x0000dd00ff667b82 */ /* 0x004e640000000800 */
.L_x_145:
[----:B------:R-:W-:Y:S02]  /*68a0*/  LEA R0, R113, UR43, 0x3 ;  /* 0x0000002b71007c11 */ /* 0x000fe4000f8e18ff */
[----:B------:R-:W-:Y:S02]  /*68b0*/  SHF.L.U32 R3, R109, 0x1f, RZ ;  /* 0x0000001f6d037819 */ /* 0x000fe400000006ff */
[----:B------:R-:W-:Y:S02]  /*68c0*/  LEA R16, R113, UR43, 0x4 ;  /* 0x0000002b71107c11 */ /* 0x000fe4000f8e20ff */
[----:B--2---:R-:W2:Y:S02]  /*68d0*/  SYNCS.PHASECHK.TRANS64.TRYWAIT P0, [R0+URZ+0x380], R3 ;  /* 0x00038003000075a7 */ /* 0x004ea400080011ff */
[----:B-12---:R-:W-:Y:S05]  /*68e0*/  @!P0 BRA `(.L_x_128) ;  /* 0x0000003400188947 */ /* 0x006fea0003800000 */
.L_x_277:
[----:B------:R-:W4:Y:S01]  /*68f0*/  LDC.64 R12, c[0x0][0xb10] ;  /* 0x0002c400ff0c7b82 */ /* 0x000f220000000a00 */
[----:B------:R-:W4:Y:S01]  /*6900*/  LDS.128 R16, [R16+0x410] ;  /* 0x0004100010107984 */ /* 0x000f220000000c00 */
[----:B-1----:R-:W-:Y:S01]  /*6910*/  ISETP.NE.AND P1, PT, R41, 0x1, PT ;  /* 0x000000012900780c */ /* 0x002fe20003f25270 */
[----:B--2---:R-:W-:Y:S01]  /*6920*/  VIADD R0, R0, 0x390 ;  /* 0x0000039000007836 */ /* 0x004fe20000000000 */
[----:B---3--:R-:W-:Y:S04]  /*6930*/  ISETP.GE.AND P0, PT, R40, 0x1, PT ;  /* 0x000000012800780c */ /* 0x008fe80003f06270 */
[----:B------:R-:W1:Y:S01]  /*6940*/  LDC.64 R10, c[0x0][0xb18] ;  /* 0x0002c600ff0a7b82 */ /* 0x000e620000000a00 */
[----:B------:R-:W-:Y:S01]  /*6950*/  PRMT R0, RZ, 0x654, R0 ;  /* 0x00000654ff007816 */ /* 0x000fe20000000000 */
[----:B------:R-:W-:Y:S01]  /*6960*/  @!PT LDS RZ, [RZ] ;  /* 0x00000000fffff984 */ /* 0x000fe20000000800 */
[----:B------:R-:W-:Y:S01]  /*6970*/  @!PT LDS RZ, [RZ] ;  /* 0x00000000fffff984 */ /* 0x000fe20000000800 */
[----:B------:R-:W-:Y:S01]  /*6980*/  @!PT LDS RZ, [RZ] ;  /* 0x00000000fffff984 */ /* 0x000fe20000000800 */
[----:B------:R-:W-:Y:S01]  /*6990*/  @!PT LDS RZ, [RZ] ;  /* 0x00000000fffff984 */ /* 0x000fe20000000800 */
[----:B------:R2:W-:Y:S06]  /*69a0*/  MEMBAR.ALL.CTA ;  /* 0x0000000000007992 */ /* 0x0005ec0000008000 */
[----:B--2---:R-:W2:Y:S01]  /*69b0*/  FENCE.VIEW.ASYNC.S ;  /* 0x00000000000073c6 */ /* 0x004ea20000000000 */
[----:B------:R-:W3:Y:S08]  /*69c0*/  @!P1 LDC R14, c[0x0][0xb20] ;  /* 0x0002c800ff0e9b82 */ /* 0x000ef00000000800 */
[----:B------:R-:W1:Y:S01]  /*69d0*/  @!P1 LDC R9, c[0x0][0xb0c] ;  /* 0x0002c300ff099b82 */ /* 0x000e620000000800 */
[----:B--2---:R2:W-:Y:S01]  /*69e0*/  SYNCS.ARRIVE.TRANS64.RED.A1T0 RZ, [R0+URZ], RZ ;  /* 0x000000ff00ff79a7 */ /* 0x0045e200081004ff */
[----:B----4-:R-:W-:Y:S04]  /*69f0*/  LOP3.LUT P4, RZ, R18, 0x1, RZ, 0xc0, !PT ;  /* 0x0000000112ff7812 */ /* 0x010fe8000788c0ff */
[----:B------:R-:W-:Y:S09]  /*6a00*/  P2R R112, PR, RZ, 0x10 ;  /* 0x00000010ff707803 */ /* 0x000ff20000000000 */
[----:B------:R-:W-:Y:S02]  /*6a10*/  @P4 MOV R45, R16 ;  /* 0x00000010002d4202 */ /* 0x000fe40000000f00 */
[----:B------:R-:W-:Y:S01]  /*6a20*/  @P4 LOP3.LUT R43, R17, 0xffff, RZ, 0xc0, !PT ;  /* 0x0000ffff112b4812 */ /* 0x000fe200078ec0ff */
[----:B--2---:R-:W-:Y:S06]  /*6a30*/  @!P0 BRA `(.L_x_129) ;  /* 0x0000000000a48947 */ /* 0x004fec0003800000 */
[----:B------:R-:W-:Y:S01]  /*6a40*/  IMAD.HI.U32 R21, R102, R39, RZ ;  /* 0x0000002766157227 */ /* 0x000fe200078e00ff */
[----:B------:R-:W-:Y:S02]  /*6a50*/  ISETP.NE.AND P0, PT, R38, 0x1, PT ;  /* 0x000000012600780c */ /* 0x000fe40003f05270 */
[----:B------:R-:W-:Y:S01]  /*6a60*/  ISETP.NE.AND P2, PT, R40, 0x1, PT ;  /* 0x000000012800780c */ /* 0x000fe20003f45270 */
[----:B------:R-:W-:Y:S01]  /*6a70*/  IMAD.HI.U32 R20, R101, R90, RZ ;  /* 0x0000005a65147227 */ /* 0x000fe200078e00ff */
[----:B------:R-:W-:Y:S02]  /*6a80*/  SHF.R.U32.HI R21, RZ, R100, R21 ;  /* 0x00000064ff157219 */ /* 0x000fe40000011615 */
[----:B------:R-:W-:Y:S01]  /*6a90*/  ISETP.NE.AND P3, PT, R42, 0x1, PT ;  /* 0x000000012a00780c */ /* 0x000fe20003f65270 */
[----:B------:R-:W-:Y:S01]  /*6aa0*/  IMAD.HI.U32 R24, R45, R90, RZ ;  /* 0x0000005a2d187227 */ /* 0x000fe200078e00ff */
[----:B------:R-:W-:Y:S02]  /*6ab0*/  SHF.R.U32.HI R20, RZ, R91, R20 ;  /* 0x0000005bff147219 */ /* 0x000fe40000011614 */
[----:B------:R-:W-:Y:S01]  /*6ac0*/  SEL R3, R102, R21, !P0 ;  /* 0x0000001566037207 */ /* 0x000fe20004000000 */
[----:B------:R-:W-:Y:S01]  /*6ad0*/  IMAD.HI.U32 R21, R43, R39, RZ ;  /* 0x000000272b157227 */ /* 0x000fe200078e00ff */
[----:B------:R-:W-:Y:S02]  /*6ae0*/  SEL R7, R101, R20, !P3 ;  /* 0x0000001465077207 */ /* 0x000fe40005800000 */
[----:B------:R-:W-:Y:S01]  /*6af0*/  SHF.R.U32.HI R24, RZ, R91, R24 ;  /* 0x0000005bff187219 */ /* 0x000fe20000011618 */
[-C--:B------:R-:W-:Y:S04]  /*6b00*/  IMAD.HI.U32 R20, R3, R36.reuse, RZ ;  /* 0x0000002403147227 */ /* 0x080fe800078e00ff */
[----:B------:R-:W-:Y:S01]  /*6b10*/  IMAD.HI.U32 R22, R7, R36, RZ ;  /* 0x0000002407167227 */ /* 0x000fe200078e00ff */
[-C--:B------:R-:W-:Y:S02]  /*6b20*/  @P2 SHF.R.U32.HI R3, RZ, R37.reuse, R20 ;  /* 0x00000025ff032219 */ /* 0x080fe40000011614 */
[----:B------:R-:W-:Y:S02]  /*6b30*/  SHF.R.U32.HI R20, RZ, R100, R21 ;  /* 0x00000064ff147219 */ /* 0x000fe40000011615 */
[----:B------:R-:W-:Y:S01]  /*6b40*/  @P2 SHF.R.U32.HI R7, RZ, R37, R22 ;  /* 0x00000025ff072219 */ /* 0x000fe20000011616 */
[C---:B------:R-:W-:Y:S01]  /*6b50*/  IMAD R2, R40.reuse, R3, RZ ;  /* 0x0000000328027224 */ /* 0x040fe200078e02ff */
[----:B------:R-:W-:Y:S02]  /*6b60*/  SEL R5, R43, R20, !P0 ;  /* 0x000000142b057207 */ /* 0x000fe40004000000 */
[----:B------:R-:W-:Y:S01]  /*6b70*/  SEL R3, R45, R24, !P3 ;  /* 0x000000182d037207 */ /* 0x000fe20005800000 */
[----:B------:R-:W-:Y:S01]  /*6b80*/  IMAD R4, R40, R7, RZ ;  /* 0x0000000728047224 */ /* 0x000fe200078e02ff */
[C---:B------:R-:W-:Y:S01]  /*6b90*/  ISETP.GE.AND P0, PT, R5.reuse, R2, PT ;  /* 0x000000020500720c */ /* 0x040fe20003f06270 */
[----:B------:R-:W-:Y:S03]  /*6ba0*/  IMAD.HI.U32 R6, R5, R36, RZ ;  /* 0x0000002405067227 */ /* 0x000fe600078e00ff */
[----:B------:R-:W-:Y:S01]  /*6bb0*/  ISETP.GE.OR P0, PT, R3, R4, P0 ;  /* 0x000000040300720c */ /* 0x000fe20000706670 */
[----:B------:R-:W-:Y:S01]  /*6bc0*/  IMAD.MOV R4, RZ, RZ, -R3 ;  /* 0x000000ffff047224 */ /* 0x000fe200078e0a03 */
[-C--:B------:R-:W-:Y:S03]  /*6bd0*/  SHF.R.U32.HI R6, RZ, R37.reuse, R6 ;  /* 0x00000025ff067219 */ /* 0x080fe60000011606 */
[----:B------:R-:W-:Y:S01]  /*6be0*/  IMAD R45, R42, R4, R45 ;  /* 0x000000042a2d7224 */ /* 0x000fe200078e022d */
[----:B------:R-:W-:Y:S05]  /*6bf0*/  SEL R15, R5, R6, !P2 ;  /* 0x00000006050f7207 */ /* 0x000fea0005000000 */
[----:B------:R-:W-:Y:S02]  /*6c00*/  IMAD.MOV R6, RZ, RZ, -R15 ;  /* 0x000000ffff067224 */ /* 0x000fe400078e0a0f */
[C---:B------:R-:W-:Y:S04]  /*6c10*/  @!P0 IMAD.HI.U32 R2, R3.reuse, R36, RZ ;  /* 0x0000002403028227 */ /* 0x040fe800078e00ff */
[----:B------:R-:W-:Y:S01]  /*6c20*/  IMAD R6, R40, R6, R5 ;  /* 0x0000000628067224 */ /* 0x000fe200078e0205 */
[----:B------:R-:W-:Y:S04]  /*6c30*/  @!P0 SHF.R.U32.HI R2, RZ, R37, R2 ;  /* 0x00000025ff028219 */ /* 0x000fe80000011602 */
[----:B------:R-:W-:Y:S02]  /*6c40*/  @!P0 SEL R0, R3, R2, !P2 ;  /* 0x0000000203008207 */ /* 0x000fe40005000000 */
[----:B------:R-:W-:Y:S02]  /*6c50*/  IADD3 R2, PT, PT, -R5, RZ, RZ ;  /* 0x000000ff05027210 */ /* 0x000fe40007ffe1ff */
[----:B------:R-:W-:Y:S01]  /*6c60*/  @!P0 IADD3 R8, PT, PT, R15, -R0, RZ ;  /* 0x800000000f088210 */ /* 0x000fe20007ffe0ff */
[----:B------:R-:W-:Y:S02]  /*6c70*/  @!P0 IMAD R0, R7, R6, R0 ;  /* 0x0000000607008224 */ /* 0x000fe400078e0200 */
[----:B------:R-:W-:Y:S02]  /*6c80*/  IMAD R43, R38, R2, R43 ;  /* 0x00000002262b7224 */ /* 0x000fe400078e022b */
[----:B------:R-:W-:Y:S02]  /*6c90*/  @!P0 IMAD R5, R8, R40, R3 ;  /* 0x0000002808058224 */ /* 0x000fe400078e0203 */
[----:B------:R-:W-:Y:S04]  /*6ca0*/  @!P0 IMAD.MOV.U32 R3, RZ, RZ, R0 ;  /* 0x000000ffff038224 */ /* 0x000fe800078e0000 */
[----:B------:R-:W-:Y:S02]  /*6cb0*/  IMAD R45, R3, R42, R45 ;  /* 0x0000002a032d7224 */ /* 0x000fe400078e022d */
[----:B------:R-:W-:Y:S07]  /*6cc0*/  IMAD R43, R5, R38, R43 ;  /* 0x00000026052b7224 */ /* 0x000fee00078e022b */
.L_x_129:
[----:B------:R-:W-:Y:S01]  /*6cd0*/  @!P1 IMAD.HI.U32 R0, R45, R12, RZ ;  /* 0x0000000c2d009227 */ /* 0x000fe200078e00ff */
[----:B-1----:R-:W-:Y:S01]  /*6ce0*/  @!P1 ISETP.NE.AND P0, PT, R10, 0x1, PT ;  /* 0x000000010a00980c */ /* 0x002fe20003f05270 */
[----:B------:R-:W-:Y:S01]  /*6cf0*/  ULOP3.LUT UP0, URZ, UR42, 0x1b0, URZ, 0xc0, !UPT ;  /* 0x000001b02aff7892 */ /* 0x000fe2000f80c0ff */
[----:B------:R-:W-:Y:S01]  /*6d00*/  @!P1 ISETP.NE.AND P2, PT, R9, 0x1, PT ;  /* 0x000000010900980c */ /* 0x000fe20003f45270 */
[----:B------:R-:W-:Y:S01]  /*6d10*/  @!P1 IMAD.HI.U32 R3, R43, R11, RZ ;  /* 0x0000000b2b039227 */ /* 0x000fe200078e00ff */
[----:B------:R-:W-:Y:S02]  /*6d20*/  @!P1 SHF.R.U32.HI R0, RZ, R13, R0 ;  /* 0x0000000dff009219 */ /* 0x000fe40000011600 */
[----:B------:R-:W-:Y:S01]  /*6d30*/  @P4 SHF.R.U32.HI R107, RZ, 0x10, R17 ;  /* 0x00000010ff6b4819 */ /* 0x000fe20000011611 */
[----:B------:R-:W-:Y:S01]  /*6d40*/  VIADD R113, R113, 0x1 ;  /* 0x0000000171717836 */ /* 0x000fe20000000000 */
[----:B---3--:R-:W-:Y:S02]  /*6d50*/  @!P1 SHF.R.U32.HI R2, RZ, R14, R3 ;  /* 0x0000000eff029219 */ /* 0x008fe40000011603 */
[----:B------:R-:W-:Y:S02]  /*6d60*/  @!P1 SEL R3, R45, R0, !P2 ;  /* 0x000000002d039207 */ /* 0x000fe40005000000 */
[----:B------:R-:W-:Y:S05]  /*6d70*/  @!P1 SEL R2, R43, R2, !P0 ;  /* 0x000000022b029207 */ /* 0x000fea0004000000 */
[----:B------:R-:W-:Y:S02]  /*6d80*/  @!P1 IMAD.IADD R0, R2, 0x1, -R3 ;  /* 0x0000000102009824 */ /* 0x000fe400078e0a03 */
[----:B------:R-:W-:Y:S02]  /*6d90*/  @!P1 IMAD.IADD R2, R3, 0x1, -R2 ;  /* 0x0000000103029824 */ /* 0x000fe400078e0a02 */
[----:B------:R-:W-:Y:S02]  /*6da0*/  @!P1 IMAD R45, R0, R9, R45 ;  /* 0x00000009002d9224 */ /* 0x000fe400078e022d */
[----:B------:R-:W-:Y:S01]  /*6db0*/  @!P1 IMAD R43, R2, R10, R43 ;  /* 0x0000000a022b9224 */ /* 0x000fe200078e022b */
[----:B------:R-:W-:Y:S06]  /*6dc0*/  BRA.U !UP0, `(.L_x_130) ;  /* 0x0000000108407547 */ /* 0x000fec000b800000 */
[----:B------:R-:W1:Y:S01]  /*6dd0*/  LDCU.64 UR8, c[0x4][0x80] ;  /* 0x01001000ff0877ac */ /* 0x000e620008000a00 */
[----:B------:R-:W-:Y:S01]  /*6de0*/  MOV R3, 0x0 ;  /* 0x0000000000037802 */ /* 0x000fe20000000f00 */
[----:B------:R-:W-:Y:S02]  /*6df0*/  HFMA2 R12, -RZ, RZ, 0, 5.9604644775390625e-08 ;  /* 0x00000001ff0c7431 */ /* 0x000fe400000001ff */
[----:B------:R-:W-:Y:S02]  /*6e00*/  IMAD.MOV.U32 R8, RZ, RZ, 0x70 ;  /* 0x00000070ff087424 */ /* 0x000fe400078e00ff */
[----:B------:R-:W-:Y:S01]  /*6e10*/  IMAD.MOV.U32 R13, RZ, RZ, RZ ;  /* 0x000000ffff0d7224 */ /* 0x000fe200078e00ff */
[----:B------:R-:W2:Y:S01]  /*6e20*/  LDCU.64 UR6, c[0x4][0x88] ;  /* 0x01001100ff0677ac */ /* 0x000ea20008000a00 */
[----:B------:R-:W3:Y:S01]  /*6e30*/  LDC.64 R2, c[0x4][R3] ;  /* 0x0100000003027b82 */ /* 0x000ee20000000a00 */
[----:B------:R-:W4:Y:S01]  /*6e40*/  LDCU.64 UR4, c[0x4][0x8] ;  /* 0x01000100ff0477ac */ /* 0x000f220008000a00 */
[----:B-1----:R-:W-:Y:S01]  /*6e50*/  MOV R5, UR9 ;  /* 0x0000000900057c02 */ /* 0x002fe20008000f00 */
[----:B------:R-:W-:Y:S01]  /*6e60*/  IMAD.U32 R4, RZ, RZ, UR8 ;  /* 0x00000008ff047e24 */ /* 0x000fe2000f8e00ff */
[----:B--2---:R-:W-:Y:S01]  /*6e70*/  MOV R7, UR7 ;  /* 0x0000000700077c02 */ /* 0x004fe20008000f00 */
[----:B------:R-:W-:Y:S01]  /*6e80*/  IMAD.U32 R6, RZ, RZ, UR6 ;  /* 0x00000006ff067e24 */ /* 0x000fe2000f8e00ff */
[----:B----4-:R-:W-:Y:S01]  /*6e90*/  MOV R11, UR5 ;  /* 0x00000005000b7c02 */ /* 0x010fe20008000f00 */
[----:B------:R-:W-:Y:S02]  /*6ea0*/  IMAD.U32 R10, RZ, RZ, UR4 ;  /* 0x00000004ff0a7e24 */ /* 0x000fe4000f8e00ff */
[----:B------:R-:W-:Y:S07]  /*6eb0*/  LEPC R20, `(.L_x_130) ;  /* 0x000000001014794e */ /* 0x000fee0000000000 */
[----:B---3-5:R-:W-:Y:S05]  /*6ec0*/  CALL.ABS.NOINC R2 ;  /* 0x0000000002007343 */ /* 0x028fea0003c00000 */
.L_x_130:
[----:B------:R-:W-:Y:S01]  /*6ed0*/  LOP3.LUT P0, RZ, R111, 0x1b0, RZ, 0xc0, !PT ;  /* 0x000001b06fff7812 */ /* 0x000fe2000780c0ff */
[----:B------:R-:W-:Y:S11]  /*6ee0*/  BSSY.RECONVERGENT B6, `(.L_x_131) ;  /* 0x0000013000067945 */ /* 0x000ff60003800200 */
[----:B------:R-:W-:Y:S01]  /*6ef0*/  @!UPT UIADD3 URZ, UPT, UPT, URZ, URZ, URZ ;  /* 0x000000fffffff290 */ /* 0x000fe2000fffe0ff */
[----:B------:R-:W-:Y:S05]  /*6f00*/  @!P0 BRA `(.L_x_132) ;  /* 0x0000000000408947 */ /* 0x000fea0003800000 */
        /* <DEDUP_REMOVED lines=16> */
.L_x_132:
[----:B------:R-:W-:Y:S05]  /*7010*/  BSYNC.RECONVERGENT B6 ;  /* 0x0000000000067941 */ /* 0x000fea0003800200 */
.L_x_131:
[----:B------:R-:W-:Y:S01]  /*7020*/  ISETP.NE.U32.AND P3, PT, R88, RZ, PT ;  /* 0x000000ff5800720c */ /* 0x000fe20003f65070 */
[----:B------:R-:W-:Y:S01]  /*7030*/  UISETP.NE.AND UP1, UPT, UR44, URZ, UPT ;  /* 0x000000ff2c00728c */ /* 0x000fe2000bf25270 */
[----:B------:R-:W-:Y:S02]  /*7040*/  ISETP.NE.U32.AND P4, PT, R84, RZ, PT ;  /* 0x000000ff5400720c */ /* 0x000fe40003f85070 */
[----:B------:R-:W-:Y:S02]  /*7050*/  ISETP.NE.AND.EX P3, PT, R89, RZ, PT, P3 ;  /* 0x000000ff5900720c */ /* 0x000fe40003f65330 */
[----:B------:R-:W-:Y:S02]  /*7060*/  PLOP3.LUT P1, PT, PT, PT, PT, 0x8, 0x80 ;  /* 0x000000000080781c */ /* 0x000fe40003f2e170 */
[----:B------:R-:W-:Y:S02]  /*7070*/  PLOP3.LUT P0, PT, PT, PT, UP1, 0x80, 0x8 ;  /* 0x000000000008781c */ /* 0x000fe40003f0f018 */
[----:B------:R-:W-:Y:S02]  /*7080*/  ISETP.NE.AND.EX P4, PT, R85, RZ, PT, P4 ;  /* 0x000000ff5500720c */ /* 0x000fe40003f85340 */
[----:B------:R-:W1:Y:S09]  /*7090*/  @UP1 LDCU.64 UR4, c[0x0][0x888] ;  /* 0x00011100ff0417ac */ /* 0x000e720008000a00 */
[----:B------:R-:W-:Y:S01]  /*70a0*/  @P0 PLOP3.LUT P1, PT, P3, PT, PT, 0x80, 0x8 ;  /* 0x000000000008081c */ /* 0x000fe20001f2f070 */
[----:B-1----:R-:W-:Y:S04]  /*70b0*/  @UP1 UISETP.NE.U32.AND UP0, UPT, UR4, URZ, UPT ;  /* 0x000000ff0400128c */ /* 0x002fe8000bf05070 */
[----:B------:R-:W-:Y:S04]  /*70c0*/  @UP1 UISETP.NE.AND.EX UP0, UPT, UR5, URZ, UPT, UP0 ;  /* 0x000000ff0500128c */ /* 0x000fe8000bf05300 */
[----:B------:R-:W-:Y:S01]  /*70d0*/  @UP1 USEL UR4, URZ, 0xffffffff, UP0 ;  /* 0xffffffffff041887 */ /* 0x000fe20008000000 */
[----:B------:R-:W-:Y:S11]  /*70e0*/  @!P3 BRA `(.L_x_133) ;  /* 0x00000000002cb947 */ /* 0x000ff60003800000 */
[----:B------:R-:W-:Y:S01]  /*70f0*/  ISETP.NE.U32.AND P2, PT, R86, RZ, PT ;  /* 0x000000ff5600720c */ /* 0x000fe20003f45070 */
[----:B------:R-:W-:Y:S03]  /*7100*/  IMAD.MOV.U32 R98, RZ, RZ, 0x1 ;  /* 0x00000001ff627424 */ /* 0x000fe600078e00ff */
[----:B------:R-:W-:Y:S11]  /*7110*/  ISETP.NE.AND.EX P2, PT, R87, RZ, PT, P2 ;  /* 0x000000ff5700720c */ /* 0x000ff60003f45320 */
[----:B------:R-:W-:Y:S02]  /*7120*/  @!UPT UIADD3 URZ, UPT, UPT, URZ, URZ, URZ ;  /* 0x000000fffffff290 */ /* 0x000fe4000fffe0ff */
[----:B------:R-:W1:Y:S01]  /*7130*/  @P2 LDC.64 R2, c[0x0][0x888] ;  /* 0x00022200ff022b82 */ /* 0x000e620000000a00 */
[----:B------:R-:W-:Y:S04]  /*7140*/  @P2 IMAD R0, R88, UR36, RZ ;  /* 0x0000002458002c24 */ /* 0x000fe8000f8e02ff */
[----:B-1----:R-:W-:Y:S04]  /*7150*/  @P2 IMAD.WIDE R2, R0, 0x4, R2 ;  /* 0x0000000400022825 */ /* 0x002fe800078e0202 */
[----:B------:R-:W-:Y:S01]  /*7160*/  HFMA2 R0, -RZ, RZ, 0, 5.9604644775390625e-08 ;  /* 0x00000001ff007431 */ /* 0x000fe200000001ff */
[----:B-----5:R1:W5:Y:S04]  /*7170*/  @P2 LDG.E R48, desc[UR40][R2.64] ;  /* 0x0000002802302981 */ /* 0x020368000c1e1900 */
[----:B------:R-:W-:Y:S01]  /*7180*/  @!P2 PRMT R98, R0, 0x7610, R98 ;  /* 0x000076100062a816 */ /* 0x000fe20000000062 */
[----:B-1----:R-:W2:Y:S06]  /*7190*/  @!P2 LDC R48, c[0x0][0x880] ;  /* 0x00022000ff30ab82 */ /* 0x002eac0000000800 */
.L_x_133:
[----:B------:R-:W-:Y:S05]  /*71a0*/  @!P4 BRA `(.L_x_134) ;  /* 0x000000000020c947 */ /* 0x000fea0003800000 */
[----:B------:R-:W-:Y:S04]  /*71b0*/  ISETP.NE.U32.AND P2, PT, R82, RZ, PT ;  /* 0x000000ff5200720c */ /* 0x000fe80003f45070 */
[----:B------:R-:W-:Y:S11]  /*71c0*/  ISETP.NE.AND.EX P2, PT, R83, RZ, PT, P2 ;  /* 0x000000ff5300720c */ /* 0x000ff60003f45320 */
[----:B------:R-:W-:Y:S02]  /*71d0*/  @!UPT UIADD3 URZ, UPT, UPT, URZ, URZ, URZ ;  /* 0x000000fffffff290 */ /* 0x000fe4000fffe0ff */
[----:B------:R-:W1:Y:S01]  /*71e0*/  @P2 LDC.64 R2, c[0x0][0x8a8] ;  /* 0x00022a00ff022b82 */ /* 0x000e620000000a00 */
[----:B------:R-:W-:Y:S04]  /*71f0*/  @P2 IMAD R0, R84, UR36, RZ ;  /* 0x0000002454002c24 */ /* 0x000fe8000f8e02ff */
[----:B-1----:R-:W-:Y:S05]  /*7200*/  @P2 IMAD.WIDE R2, R0, 0x4, R2 ;  /* 0x0000000400022825 */ /* 0x002fea00078e0202 */
[----:B-----5:R1:W5:Y:S02]  /*7210*/  @P2 LDG.E R47, desc[UR40][R2.64] ;  /* 0x00000028022f2981 */ /* 0x020364000c1e1900 */
[----:B-1----:R-:W3:Y:S02]  /*7220*/  @!P2 LDC R47, c[0x0][0x8a0] ;  /* 0x00022800ff2fab82 */ /* 0x002ee40000000800 */
.L_x_134:
[----:B--2--5:R-:W-:Y:S01]  /*7230*/  @P0 ISETP.NE.AND P4, PT, R48, RZ, PT ;  /* 0x000000ff3000020c */ /* 0x024fe20003f85270 */
[----:B------:R-:W-:Y:S01]  /*7240*/  IMAD.U32 R0, RZ, RZ, UR4 ;  /* 0x00000004ff007e24 */ /* 0x000fe2000f8e00ff */
[----:B------:R-:W-:Y:S01]  /*7250*/  @P0 LOP3.LUT P2, RZ, R98, 0xff, RZ, 0xc0, !PT ;  /* 0x000000ff62ff0812 */ /* 0x000fe2000784c0ff */
[----:B------:R-:W-:Y:S01]  /*7260*/  BSSY B1, `(.L_x_135) ;  /* 0x0000039000017945 */ /* 0x000fe20003800000 */
[----:B------:R-:W-:Y:S02]  /*7270*/  @P0 SEL R9, RZ, 0xffffffff, P4 ;  /* 0xffffffffff090807 */ /* 0x000fe40002000000 */
[----:B------:R-:W-:Y:S02]  /*7280*/  CS2R R58, SRZ ;  /* 0x00000000003a7805 */ /* 0x000fe4000001ff00 */
[----:B------:R-:W-:Y:S02]  /*7290*/  LEA R92, R44, UR43, 0x3 ;  /* 0x0000002b2c5c7c11 */ /* 0x000fe4000f8e18ff */
[----:B------:R-:W-:Y:S02]  /*72a0*/  CS2R R56, SRZ ;  /* 0x0000000000387805 */ /* 0x000fe4000001ff00 */
[----:B------:R-:W-:Y:S02]  /*72b0*/  @P1 SEL R9, R0, R9, !P2 ;  /* 0x0000000900091207 */ /* 0x000fe40005000000 */
[----:B------:R-:W-:Y:S02]  /*72c0*/  CS2R R54, SRZ ;  /* 0x0000000000367805 */ /* 0x000fe4000001ff00 */
[----:B------:R-:W-:Y:S02]  /*72d0*/  SHF.L.U32 R7, R110, 0x1f, RZ ;  /* 0x0000001f6e077819 */ /* 0x000fe400000006ff */
[----:B------:R-:W-:Y:S02]  /*72e0*/  CS2R R52, SRZ ;  /* 0x0000000000347805 */ /* 0x000fe4000001ff00 */
[----:B------:R-:W-:Y:S02]  /*72f0*/  @P0 LOP3.LUT R9, R9, 0x1, RZ, 0xc0, !PT ;  /* 0x0000000109090812 */ /* 0x000fe400078ec0ff */
[C---:B------:R-:W-:Y:S02]  /*7300*/  LEA.HI R5, R44.reuse, R44, RZ, 0x1 ;  /* 0x0000002c2c057211 */ /* 0x040fe400078f08ff */
[----:B------:R-:W-:Y:S02]  /*7310*/  ISETP.NE.U32.OR P1, PT, R9, 0x1, !P0 ;  /* 0x000000010900780c */ /* 0x000fe40004725470 */
[----:B------:R-:W-:Y:S01]  /*7320*/  PLOP3.LUT P5, PT, PT, PT, PT, 0x8, 0x80 ;  /* 0x000000000080781c */ /* 0x000fe20003fae170 */
[C---:B------:R-:W-:Y:S01]  /*7330*/  IMAD.SHL.U32 R3, R5.reuse, 0x20, RZ ;  /* 0x0000002005037824 */ /* 0x040fe200078e00ff */
[----:B------:R-:W-:Y:S04]  /*7340*/  LOP3.LUT R5, R5, 0xffe, RZ, 0xc0, !PT ;  /* 0x00000ffe05057812 */ /* 0x000fe800078ec0ff */
[----:B------:R-:W-:Y:S01]  /*7350*/  LOP3.LUT R3, R3, 0xffffffc0, RZ, 0xc0, !PT ;  /* 0xffffffc003037812 */ /* 0x000fe200078ec0ff */
[----:B------:R-:W-:Y:S04]  /*7360*/  IMAD.IADD R32, R44, 0x1, -R5 ;  /* 0x000000012c207824 */ /* 0x000fe800078e0a05 */
[----:B------:R-:W-:Y:S01]  /*7370*/  @P1 SHF.L.U32 R2, R108, 0x1f, RZ ;  /* 0x0000001f6c021819 */ /* 0x000fe200000006ff */
[----:B------:R-:W-:Y:S03]  /*7380*/  IMAD.IADD R3, R46, 0x1, R3 ;  /* 0x000000012e037824 */ /* 0x000fe600078e0203 */
[----:B------:R-:W1:Y:S01]  /*7390*/  @P1 SYNCS.PHASECHK.TRANS64.TRYWAIT P0, [UR43+0x360], R2 ;  /* 0x00036002ff0015a7 */ /* 0x000e62000800112b */
[----:B------:R-:W-:Y:S01]  /*73a0*/  IMAD R32, R32, 0x100000, R3 ;  /* 0x0010000020207824 */ /* 0x000fe200078e0203 */
[----:B------:R2:W4:Y:S01]  /*73b0*/  SYNCS.PHASECHK.TRANS64.TRYWAIT P4, [R92+URZ+0x3a0], R7 ;  /* 0x0003a0075c0075a7 */ /* 0x00052200080811ff */
[----:B-1----:R-:W-:Y:S01]  /*73c0*/  @P1 PLOP3.LUT P5, PT, P0, PT, PT, 0x8, 0x80 ;  /* 0x000000000080181c */ /* 0x002fe200007ae170 */
[----:B------:R-:W-:Y:S01]  /*73d0*/  @!UPT UIADD3 URZ, UPT, UPT, URZ, URZ, URZ ;  /* 0x000000fffffff290 */ /* 0x000fe2000fffe0ff */
[----:B--2---:R-:W-:Y:S11]  /*73e0*/  @!P1 BRA `(.L_x_136) ;  /* 0x0000000000809947 */ /* 0x004ff60003800000 */
[----:B------:R-:W-:Y:S01]  /*73f0*/  ISETP.NE.U32.AND P0, PT, RZ, UR38, PT ;  /* 0x00000026ff007c0c */ /* 0x000fe2000bf05070 */
[----:B------:R-:W-:Y:S01]  /*7400*/  BSSY B0, `(.L_x_137) ;  /* 0x0000012000007945 */ /* 0x000fe20003800000 */
[----:B------:R-:W-:Y:S02]  /*7410*/  ISETP.NE.AND P2, PT, R48, RZ, PT ;  /* 0x000000ff3000720c */ /* 0x000fe40003f45270 */
[----:B------:R-:W-:Y:S02]  /*7420*/  CS2R R54, SRZ ;  /* 0x0000000000367805 */ /* 0x000fe4000001ff00 */
[----:B------:R-:W-:Y:S02]  /*7430*/  ISETP.NE.AND.EX P0, PT, RZ, UR39, PT, P0 ;  /* 0x00000027ff007c0c */ /* 0x000fe4000bf05300 */
[----:B------:R-:W-:Y:S02]  /*7440*/  CS2R R52, SRZ ;  /* 0x0000000000347805 */ /* 0x000fe4000001ff00 */
[----:B------:R-:W-:Y:S02]  /*7450*/  LOP3.LUT P1, RZ, R98, 0xff, RZ, 0xc0, !PT ;  /* 0x000000ff62ff7812 */ /* 0x000fe4000782c0ff */
[----:B------:R-:W-:Y:S02]  /*7460*/  CS2R R58, SRZ ;  /* 0x00000000003a7805 */ /* 0x000fe4000001ff00 */
[----:B------:R-:W-:Y:S02]  /*7470*/  SEL R0, RZ, 0xffffffff, P2 ;  /* 0xffffffffff007807 */ /* 0x000fe40001000000 */
[----:B------:R-:W-:Y:S02]  /*7480*/  CS2R R56, SRZ ;  /* 0x0000000000387805 */ /* 0x000fe4000001ff00 */
[----:B------:R-:W-:Y:S04]  /*7490*/  SEL R3, RZ, 0xffffffff, P0 ;  /* 0xffffffffff037807 */ /* 0x000fe80000000000 */
[----:B------:R-:W-:Y:S04]  /*74a0*/  @P3 SEL R0, R3, R0, !P1 ;  /* 0x0000000003003207 */ /* 0x000fe80004800000 */
[----:B------:R-:W-:Y:S04]  /*74b0*/  LOP3.LUT R0, R0, 0x1, RZ, 0xc0, !PT ;  /* 0x0000000100007812 */ /* 0x000fe800078ec0ff */
[----:B------:R-:W-:Y:S01]  /*74c0*/  ISETP.NE.U32.AND P0, PT, R0, 0x1, PT ;  /* 0x000000010000780c */ /* 0x000fe20003f05070 */
[----:B------:R-:W-:Y:S01]  /*74d0*/  @!UPT UIADD3 URZ, UPT, UPT, URZ, URZ, URZ ;  /* 0x000000fffffff290 */ /* 0x000fe2000fffe0ff */
[----:B------:R-:W-:Y:S11]  /*74e0*/  @!P5 BRA `(.L_x_138) ;  /* 0x00000000000cd947 */ /* 0x000ff60003800000 */
[----:B------:R-:W-:Y:S04]  /*74f0*/  SHF.L.U32 R3, R108, 0x1f, RZ ;  /* 0x0000001f6c037819 */ /* 0x000fe800000006ff */
[----:B------:R-:W1:Y:S02]  /*7500*/  SYNCS.PHASECHK.TRANS64.TRYWAIT P1, [UR43+0x360], R3 ;  /* 0x00036003ff0075a7 */ /* 0x000e64000802112b */
[----:B-1----:R-:W-:Y:S05]  /*7510*/  @!P1 BRA `(.L_x_139) ;  /* 0x0000002800209947 */ /* 0x002fea0003800000 */
.L_x_138:
[----:B------:R-:W-:Y:S05]  /*7520*/  BSYNC B0 ;  /* 0x0000000000007941 */ /* 0x000fea0003800000 */
.L_x_137:
[----:B------:R2:W1:Y:S01]  /*7530*/  @P0 LDS.128 R52, [R105+UR43+0x600] ;  /* 0x0006002b69340984 */ /* 0x0004620008000c00 */
[----:B------:R-:W-:Y:S01]  /*7540*/  UIADD3 UR4, UPT, UPT, UR43, 0x368, URZ ;  /* 0x000003682b047890 */ /* 0x000fe2000fffe0ff */
[----:B------:R-:W-:Y:S02]  /*7550*/  LOP3.LUT R108, R108, 0x1, RZ, 0x3c, !PT ;  /* 0x000000016c6c7812 */ /* 0x000fe400078e3cff */
[----:B------:R2:W1:Y:S01]  /*7560*/  @P0 LDS.128 R56, [R104+0x10] ;  /* 0x0000100068380984 */ /* 0x0004620000000c00 */
[----:B------:R-:W-:Y:S01]  /*7570*/  UPRMT UR4, UR37, 0x654, UR4 ;  /* 0x0000065425047896 */ /* 0x000fe20008000004 */
[----:B------:R-:W-:Y:S01]  /*7580*/  @!PT LDS RZ, [RZ] ;  /* 0x00000000fffff984 */ /* 0x000fe20000000800 */
[----:B------:R-:W-:Y:S01]  /*7590*/  @!PT LDS RZ, [RZ] ;  /* 0x00000000fffff984 */ /* 0x000fe20000000800 */
[----:B------:R-:W-:Y:S01]  /*75a0*/  @!PT LDS RZ, [RZ] ;  /* 0x00000000fffff984 */ /* 0x000fe20000000800 */
[----:B------:R-:W-:Y:S01]  /*75b0*/  @!PT LDS RZ, [RZ] ;  /* 0x00000000fffff984 */ /* 0x000fe20000000800 */
[----:B------:R5:W-:Y:S06]  /*75c0*/  MEMBAR.ALL.CTA ;  /* 0x0000000000007992 */ /* 0x000bec0000008000 */
[----:B-----5:R-:W5:Y:S02]  /*75d0*/  FENCE.VIEW.ASYNC.S ;  /* 0x00000000000073c6 */ /* 0x020f640000000000 */
[----:B-----5:R-:W-:Y:S03]  /*75e0*/  SYNCS.ARRIVE.TRANS64.RED.A1T0 RZ, [UR4], RZ ;  /* 0x000000ffffff79a7 */ /* 0x020fe60008100404 */
.L_x_136:
[----:B------:R-:W-:Y:S05]  /*75f0*/  BSYNC B1 ;  /* 0x0000000000017941 */ /* 0x000fea0003800000 */
.L_x_135:
[----:B-1----:R-:W-:Y:S04]  /*7600*/  SHF.R.U32.HI R3, RZ, 0x15, R32 ;  /* 0x00000015ff037819 */ /* 0x002fe80000011620 */
[----:B------:R-:W-:Y:S01]  /*7610*/  LOP3.LUT P0, RZ, R3, 0x3, R106, 0x48, !PT ;  /* 0x0000000303ff7812 */ /* 0x000fe2000780486a */
[----:B------:R-:W-:Y:S01]  /*7620*/  @!UPT UIADD3 URZ, UPT, UPT, URZ, URZ, URZ ;  /* 0x000000fffffff290 */ /* 0x000fe2000fffe0ff */
[----:B----4-:R-:W-:Y:S11]  /*7630*/  @P4 BRA `(.L_x_140) ;  /* 0x0000000000084947 */ /* 0x010ff60003800000 */
[----:B------:R-:W1:Y:S02]  /*7640*/  SYNCS.PHASECHK.TRANS64.TRYWAIT P1, [R92+URZ+0x3a0], R7 ;  /* 0x0003a0075c0075a7 */ /* 0x000e6400080211ff */
[----:B-1----:R-:W-:Y:S05]  /*7650*/  @!P1 BRA `(.L_x_141) ;  /* 0x0000002400e89947 */ /* 0x002fea0003800000 */
.L_x_140:
[----:B------:R-:W-:Y:S05]  /*7660*/  @!P0 BRA `(.L_x_142) ;  /* 0x0000000000408947 */ /* 0x000fea0003800000 */
[----:B------:R-:W4:Y:S01]  /*7670*/  LDCU.64 UR8, c[0x4][0x70] ;  /* 0x01000e00ff0877ac */ /* 0x000f220008000a00 */
[----:B------:R-:W-:Y:S01]  /*7680*/  MOV R3, 0x0 ;  /* 0x0000000000037802 */ /* 0x000fe20000000f00 */
[----:B------:R-:W-:Y:S02]  /*7690*/  HFMA2 R12, -RZ, RZ, 0, 5.9604644775390625e-08 ;  /* 0x00000001ff0c7431 */ /* 0x000fe400000001ff */
[----:B------:R-:W-:Y:S02]  /*76a0*/  IMAD.MOV.U32 R8, RZ, RZ, 0x192 ;  /* 0x00000192ff087424 */ /* 0x000fe400078e00ff */
[----:B------:R-:W-:Y:S01]  /*76b0*/  IMAD.MOV.U32 R13, RZ, RZ, RZ ;  /* 0x000000ffff0d7224 */ /* 0x000fe200078e00ff */
[----:B------:R-:W1:Y:S01]  /*76c0*/  LDCU.64 UR6, c[0x4][0x78] ;  /* 0x01000f00ff0677ac */ /* 0x000e620008000a00 */
[----:B------:R-:W2:Y:S01]  /*76d0*/  LDC.64 R2, c[0x4][R3] ;  /* 0x0100000003027b82 */ /* 0x000ea20000000a00 */
[----:B------:R-:W5:Y:S01]  /*76e0*/  LDCU.64 UR4, c[0x4][0x10] ;  /* 0x01000200ff0477ac */ /* 0x000f620008000a00 */
[----:B----4-:R-:W-:Y:S01]  /*76f0*/  MOV R5, UR9 ;  /* 0x0000000900057c02 */ /* 0x010fe20008000f00 */
[----:B------:R-:W-:Y:S01]  /*7700*/  IMAD.U32 R4, RZ, RZ, UR8 ;  /* 0x00000008ff047e24 */ /* 0x000fe2000f8e00ff */
[----:B-1----:R-:W-:Y:S01]  /*7710*/  MOV R7, UR7 ;  /* 0x0000000700077c02 */ /* 0x002fe20008000f00 */
[----:B------:R-:W-:Y:S01]  /*7720*/  IMAD.U32 R6, RZ, RZ, UR6 ;  /* 0x00000006ff067e24 */ /* 0x000fe2000f8e00ff */
[----:B-----5:R-:W-:Y:S01]  /*7730*/  MOV R11, UR5 ;  /* 0x00000005000b7c02 */ /* 0x020fe20008000f00 */
[----:B------:R-:W-:Y:S02]  /*7740*/  IMAD.U32 R10, RZ, RZ, UR4 ;  /* 0x00000004ff0a7e24 */ /* 0x000fe4000f8e00ff */
[----:B------:R-:W-:Y:S07]  /*7750*/  LEPC R20, `(.L_x_142) ;  /* 0x000000001014794e */ /* 0x000fee0000000000 */
[----:B--23--:R-:W-:Y:S05]  /*7760*/  CALL.ABS.NOINC R2 ;  /* 0x0000000002007343 */ /* 0x00cfea0003c00000 */
.L_x_142:
[----:B------:R-:W-:Y:S01]  /*7770*/  LOP3.LUT P0, RZ, R103, 0x60, RZ, 0xc0, !PT ;  /* 0x0000006067ff7812 */ /* 0x000fe2000780c0ff */
[----:B------:R-:W-:Y:S05]  /*7780*/  WARPSYNC.ALL ;  /* 0x0000000000007948 */ /* 0x000fea0003800000 */
[----:B------:R-:W-:Y:S01]  /*7790*/  IMAD.SHL.U32 R78, R53, 0x100, RZ ;  /* 0x00000100354e7824 */ /* 0x000fe200078e00ff */
[----:B------:R-:W-:Y:S01]  /*77a0*/  R2UR UR4, R32 ;  /* 0x00000000200472ca */ /* 0x000fe200000e0000 */
[----:B------:R-:W-:Y:S01]  /*77b0*/  IMAD.SHL.U32 R72, R55, 0x100, RZ ;  /* 0x0000010037487824 */ /* 0x000fe200078e00ff */
[C---:B------:R-:W-:Y:S01]  /*77c0*/  SHF.L.U32 R50, R52.reuse, 0x10, RZ ;  /* 0x0000001034327819 */ /* 0x040fe200000006ff */
[----:B------:R-:W-:Y:S01]  /*77d0*/  IMAD.SHL.U32 R66, R57, 0x100, RZ ;  /* 0x0000010039427824 */ /* 0x000fe200078e00ff */
[C---:B------:R-:W-:Y:S01]  /*77e0*/  PRMT R49, R52.reuse, 0x8880, RZ ;  /* 0x0000888034317816 */ /* 0x040fe200000000ff */
[----:B------:R-:W-:Y:S01]  /*77f0*/  IMAD.SHL.U32 R60, R59, 0x100, RZ ;  /* 0x000001003b3c7824 */ /* 0x000fe200078e00ff */
[----:B------:R-:W-:Y:S01]  /*7800*/  SHF.L.U32 R51, R52, 0x8, RZ ;  /* 0x0000000834337819 */ /* 0x000fe200000006ff */
[----:B------:R-:W-:Y:S01]  /*7810*/  BSSY.RECONVERGENT B0, `(.L_x_143) ;  /* 0x00000a0000007945 */ /* 0x000fe20003800200 */
[----:B------:R-:W-:Y:S02]  /*7820*/  SHF.R.S32.HI R50, RZ, 0x18, R50 ;  /* 0x00000018ff327819 */ /* 0x000fe40000011432 */
[C---:B------:R-:W-:Y:S02]  /*7830*/  PRMT R80, R53.reuse, 0x8880, RZ ;  /* 0x0000888035507816 */ /* 0x040fe400000000ff */
[----:B------:R-:W-:Y:S01]  /*7840*/  SHF.R.S32.HI R51, RZ, 0x18, R51 ;  /* 0x00000018ff337819 */ /* 0x000fe20000011433 */
[----:B-1----:R-:W-:Y:S01]  /*7850*/  LDTM.16dp32bit_t0_t15.x32 R4, tmem[UR4] ;  /* 0x00000004000479ee */ /* 0x002fe20008a80000 */
[----:B------:R-:W3:Y:S01]  /*7860*/  LDTM.16dp32bit_t16_t31.x32 R4, tmem[UR4+0x20] ;  /* 0x00002004000479ee */ /* 0x000ee20008aa0000 */
[----:B------:R-:W-:Y:S01]  /*7870*/  NOP ;  /* 0x0000000000007918 */ /* 0x000fe20000000000 */
[----:B------:R-:W-:Y:S02]  /*7880*/  R2UR UR5, R92 ;  /* 0x000000005c0572ca */ /* 0x000fe400000e0000 */
[----:B------:R-:W-:Y:S02]  /*7890*/  SHF.R.S32.HI R52, RZ, 0x18, R52 ;  /* 0x00000018ff347819 */ /* 0x000fe40000011434 */
[----:B------:R-:W-:Y:S02]  /*78a0*/  SHF.L.U32 R79, R53, 0x10, RZ ;  /* 0x00000010354f7819 */ /* 0x000fe400000006ff */
[C---:B------:R-:W-:Y:S02]  /*78b0*/  PRMT R77, R54.reuse, 0x8880, RZ ;  /* 0x00008880364d7816 */ /* 0x040fe400000000ff */
[----:B------:R-:W-:Y:S02]  /*78c0*/  SHF.R.S32.HI R53, RZ, 0x18, R53 ;  /* 0x00000018ff357819 */ /* 0x000fe40000011435 */
[----:B------:R-:W-:Y:S02]  /*78d0*/  SHF.L.U32 R76, R54, 0x10, RZ ;  /* 0x00000010364c7819 */ /* 0x000fe400000006ff */
[C---:B------:R-:W-:Y:S01]  /*78e0*/  PRMT R74, R55.reuse, 0x8880, RZ ;  /* 0x00008880374a7816 */ /* 0x040fe200000000ff */
[----:B------:R-:W-:Y:S01]  /*78f0*/  UIADD3 UR5, UPT, UPT, UR5, 0x3c0, URZ ;  /* 0x000003c005057890 */ /* 0x000fe2000fffe0ff */
[----:B------:R-:W-:Y:S02]  /*7900*/  SHF.L.U32 R73, R55, 0x10, RZ ;  /* 0x0000001037497819 */ /* 0x000fe400000006ff */
[C---:B------:R-:W-:Y:S01]  /*7910*/  PRMT R71, R56.reuse, 0x8880, RZ ;  /* 0x0000888038477816 */ /* 0x040fe200000000ff */
[----:B------:R-:W-:Y:S01]  /*7920*/  UPRMT UR5, UR37, 0x654, UR5 ;  /* 0x0000065425057896 */ /* 0x000fe20008000005 */
[----:B------:R-:W-:Y:S02]  /*7930*/  SHF.R.S32.HI R55, RZ, 0x18, R55 ;  /* 0x00000018ff377819 */ /* 0x000fe40000011437 */
[----:B------:R-:W-:Y:S01]  /*7940*/  SHF.L.U32 R70, R56, 0x10, RZ ;  /* 0x0000001038467819 */ /* 0x000fe200000006ff */
[----:B---3--:R-:W-:Y:S01]  /*7950*/  IMAD R4, R47, R4, RZ ;  /* 0x000000042f047224 */ /* 0x008fe200078e02ff */
[----:B------:R-:W-:Y:S01]  /*7960*/  PRMT R68, R57, 0x8880, RZ ;  /* 0x0000888039447816 */ /* 0x000fe200000000ff */
[----:B------:R-:W-:Y:S01]  /*7970*/  IMAD R5, R47, R5, RZ ;  /* 0x000000052f057224 */ /* 0x000fe200078e02ff */
[----:B------:R-:W-:Y:S01]  /*7980*/  SHF.L.U32 R67, R57, 0x10, RZ ;  /* 0x0000001039437819 */ /* 0x000fe200000006ff */
[----:B------:R-:W-:Y:S01]  /*7990*/  IMAD R6, R47, R6, RZ ;  /* 0x000000062f067224 */ /* 0x000fe200078e02ff */
[----:B------:R-:W-:Y:S01]  /*79a0*/  SYNCS.ARRIVE.TRANS64.RED.A1T0 RZ, [UR5], RZ ;  /* 0x000000ffffff79a7 */ /* 0x000fe20008100405 */
[----:B------:R-:W-:Y:S01]  /*79b0*/  IMAD R4, R49, R48, R4 ;  /* 0x0000003031047224 */ /* 0x000fe200078e0204 */
[----:B------:R-:W-:Y:S01]  /*79c0*/  MOV R49, R80 ;  /* 0x0000005000317202 */ /* 0x000fe20000000f00 */
[----:B------:R-:W-:Y:S01]  /*79d0*/  IMAD R7, R47, R7, RZ ;  /* 0x000000072f077224 */ /* 0x000fe200078e02ff */
[----:B------:R-:W-:Y:S01]  /*79e0*/  PRMT R65, R58, 0x8880, RZ ;  /* 0x000088803a417816 */ /* 0x000fe200000000ff */
[-C--:B------:R-:W-:Y:S01]  /*79f0*/  IMAD R5, R50, R48.reuse, R5 ;  /* 0x0000003032057224 */ /* 0x080fe200078e0205 */
[----:B------:R-:W-:Y:S01]  /*7a00*/  SHF.R.S32.HI R50, RZ, 0x18, R79 ;  /* 0x00000018ff327819 */ /* 0x000fe2000001144f */
[----:B------:R-:W-:Y:S01]  /*7a10*/  IMAD R6, R51, R48, R6 ;  /* 0x0000003033067224 */ /* 0x000fe200078e0206 */
[----:B------:R-:W-:Y:S01]  /*7a20*/  SHF.R.S32.HI R51, RZ, 0x18, R78 ;  /* 0x00000018ff337819 */ /* 0x000fe2000001144e */
[C---:B------:R-:W-:Y:S01]  /*7a30*/  IMAD R8, R47.reuse, R8, RZ ;  /* 0x000000082f087224 */ /* 0x040fe200078e02ff */
[----:B------:R-:W-:Y:S01]  /*7a40*/  SHF.R.S32.HI R57, RZ, 0x18, R57 ;  /* 0x00000018ff397819 */ /* 0x000fe20000011439 */
[----:B------:R-:W-:Y:S01]  /*7a50*/  IMAD R7, R52, R48, R7 ;  /* 0x0000003034077224 */ /* 0x000fe200078e0207 */
[----:B------:R-:W-:Y:S01]  /*7a60*/  SHF.L.U32 R64, R58, 0x10, RZ ;  /* 0x000000103a407819 */ /* 0x000fe200000006ff */
[----:B------:R-:W-:Y:S01]  /*7a70*/  IMAD R9, R47, R9, RZ ;  /* 0x000000092f097224 */ /* 0x000fe200078e02ff */
[----:B------:R-:W-:Y:S01]  /*7a80*/  PRMT R62, R59, 0x8880, RZ ;  /* 0x000088803b3e7816 */ /* 0x000fe200000000ff */
[----:B------:R-:W-:Y:S01]  /*7a90*/  IMAD R10, R47, R10, RZ ;  /* 0x0000000a2f0a7224 */ /* 0x000fe200078e02ff */
[----:B------:R-:W-:Y:S01]  /*7aa0*/  I2IP.S8.S32.SAT R92, R7, R6, RZ ;  /* 0x00000006075c7239 */ /* 0x000fe200000014ff */
[----:B------:R-:W-:Y:S01]  /*7ab0*/  IMAD R8, R49, R48, R8 ;  /* 0x0000003031087224 */ /* 0x000fe200078e0208 */
[----:B------:R-:W-:Y:S01]  /*7ac0*/  MOV R49, R77 ;  /* 0x0000004d00317202 */ /* 0x000fe20000000f00 */
[----:B------:R-:W-:Y:S01]  /*7ad0*/  IMAD R11, R47, R11, RZ ;  /* 0x0000000b2f0b7224 */ /* 0x000fe200078e02ff */
[----:B------:R-:W-:Y:S01]  /*7ae0*/  I2IP.S8.S32.SAT R92, R5, R4, R92 ;  /* 0x00000004055c7239 */ /* 0x000fe2000000145c */
[-C--:B------:R-:W-:Y:S01]  /*7af0*/  IMAD R9, R50, R48.reuse, R9 ;  /* 0x0000003032097224 */ /* 0x080fe200078e0209 */
[----:B------:R-:W-:Y:S01]  /*7b00*/  SHF.R.S32.HI R50, RZ, 0x18, R76 ;  /* 0x00000018ff327819 */ /* 0x000fe2000001144c */
[----:B------:R-:W-:Y:S01]  /*7b10*/  IMAD R10, R51, R48, R10 ;  /* 0x00000030330a7224 */ /* 0x000fe200078e020a */
[----:B------:R-:W-:Y:S01]  /*7b20*/  MOV R51, R74 ;  /* 0x0000004a00337202 */ /* 0x000fe20000000f00 */
[----:B------:R-:W-:Y:S01]  /*7b30*/  IMAD R12, R47, R12, RZ ;  /* 0x0000000c2f0c7224 */ /* 0x000fe200078e02ff */
[----:B------:R-:W-:Y:S01]  /*7b40*/  SHF.L.U32 R75, R54, 0x8, RZ ;  /* 0x00000008364b7819 */ /* 0x000fe200000006ff */
[-C--:B------:R-:W-:Y:S01]  /*7b50*/  IMAD R11, R53, R48.reuse, R11 ;  /* 0x00000030350b7224 */ /* 0x080fe200078e020b */
[----:B------:R-:W-:Y:S01]  /*7b60*/  SHF.R.S32.HI R54, RZ, 0x18, R54 ;  /* 0x00000018ff367819 */ /* 0x000fe20000011436 */
[----:B------:R-:W-:Y:S01]  /*7b70*/  IMAD R13, R47, R13, RZ ;  /* 0x0000000d2f0d7224 */ /* 0x000fe200078e02ff */
[----:B------:R-:W-:Y:S01]  /*7b80*/  SHF.R.S32.HI R53, RZ, 0x18, R72 ;  /* 0x00000018ff357819 */ /* 0x000fe20000011448 */
[----:B------:R-:W-:Y:S01]  /*7b90*/  IMAD R12, R49, R48, R12 ;  /* 0x00000030310c7224 */ /* 0x000fe200078e020c */
[----:B------:R-:W-:Y:S01]  /*7ba0*/  SHF.R.S32.HI R49, RZ, 0x18, R75 ;  /* 0x00000018ff317819 */ /* 0x000fe2000001144b */
[----:B------:R-:W-:Y:S01]  /*7bb0*/  IMAD R14, R47, R14, RZ ;  /* 0x0000000e2f0e7224 */ /* 0x000fe200078e02ff */
[----:B------:R-:W-:Y:S01]  /*7bc0*/  I2IP.S8.S32.SAT R93, R11, R10, RZ ;  /* 0x0000000a0b5d7239 */ /* 0x000fe200000014ff */
[----:B------:R-:W-:Y:S01]  /*7bd0*/  IMAD R15, R47, R15, RZ ;  /* 0x0000000f2f0f7224 */ /* 0x000fe200078e02ff */
[----:B------:R-:W-:Y:S01]  /*7be0*/  SHF.L.U32 R61, R59, 0x10, RZ ;  /* 0x000000103b3d7819 */ /* 0x000fe200000006ff */
[----:B------:R-:W-:Y:S01]  /*7bf0*/  IMAD R13, R50, R48, R13 ;  /* 0x00000030320d7224 */ /* 0x000fe200078e020d */
[----:B------:R-:W-:Y:S01]  /*7c00*/  I2IP.S8.S32.SAT R93, R9, R8, R93 ;  /* 0x00000008095d7239 */ /* 0x000fe2000000145d */
[----:B------:R-:W-:Y:S01]  /*7c10*/  IMAD R16, R47, R16, RZ ;  /* 0x000000102f107224 */ /* 0x000fe200078e02ff */
[----:B------:R-:W-:Y:S01]  /*7c20*/  SHF.R.S32.HI R50, RZ, 0x18, R73 ;  /* 0x00000018ff327819 */ /* 0x000fe20000011449 */
[-C--:B------:R-:W-:Y:S01]  /*7c30*/  IMAD R14, R49, R48.reuse, R14 ;  /* 0x00000030310e7224 */ /* 0x080fe200078e020e */
[----:B------:R-:W-:Y:S01]  /*7c40*/  SHF.R.S32.HI R59, RZ, 0x18, R59 ;  /* 0x00000018ff3b7819 */ /* 0x000fe2000001143b */
[C---:B------:R-:W-:Y:S01]  /*7c50*/  IMAD R17, R47.reuse, R17, RZ ;  /* 0x000000112f117224 */ /* 0x040fe200078e02ff */
[----:B------:R-:W-:Y:S01]  /*7c60*/  SHF.L.U32 R69, R56, 0x8, RZ ;  /* 0x0000000838457819 */ /* 0x000fe200000006ff */
[----:B------:R-:W-:Y:S01]  /*7c70*/  IMAD R15, R54, R48, R15 ;  /* 0x00000030360f7224 */ /* 0x000fe200078e020f */
[----:B------:R-:W-:Y:S01]  /*7c80*/  SHF.R.S32.HI R56, RZ, 0x18, R56 ;  /* 0x00000018ff387819 */ /* 0x000fe20000011438 */
[----:B------:R-:W-:Y:S01]  /*7c90*/  IMAD R18, R47, R18, RZ ;  /* 0x000000122f127224 */ /* 0x000fe200078e02ff */
[----:B------:R-:W-:Y:S01]  /*7ca0*/  SHF.L.U32 R63, R58, 0x8, RZ ;  /* 0x000000083a3f7819 */ /* 0x000fe200000006ff */
[----:B------:R-:W-:Y:S01]  /*7cb0*/  IMAD R16, R51, R48, R16 ;  /* 0x0000003033107224 */ /* 0x000fe200078e0210 */
[----:B------:R-:W-:Y:S01]  /*7cc0*/  I2IP.S8.S32.SAT R94, R15, R14, RZ ;  /* 0x0000000e0f5e7239 */ /* 0x000fe200000014ff */
[----:B------:R-:W-:Y:S01]  /*7cd0*/  IMAD R19, R47, R19, RZ ;  /* 0x000000132f137224 */ /* 0x000fe200078e02ff */
[----:B------:R-:W-:Y:S01]  /*7ce0*/  SHF.R.S32.HI R51, RZ, 0x18, R70 ;  /* 0x00000018ff337819 */ /* 0x000fe20000011446 */
[----:B------:R-:W-:Y:S01]  /*7cf0*/  IMAD R17, R50, R48, R17 ;  /* 0x0000003032117224 */ /* 0x000fe200078e0211 */
[----:B------:R-:W-:Y:S01]  /*7d00*/  I2IP.S8.S32.SAT R94, R13, R12, R94 ;  /* 0x0000000c0d5e7239 */ /* 0x000fe2000000145e */
[----:B------:R-:W-:Y:S01]  /*7d10*/  IMAD R0, R47, R20, RZ ;  /* 0x000000142f007224 */ /* 0x000fe200078e02ff */
[----:B------:R-:W-:Y:S01]  /*7d20*/  SHF.R.S32.HI R50, RZ, 0x18, R69 ;  /* 0x00000018ff327819 */ /* 0x000fe20000011445 */
[-C--:B------:R-:W-:Y:S01]  /*7d30*/  IMAD R18, R53, R48.reuse, R18 ;  /* 0x0000003035127224 */ /* 0x080fe200078e0212 */
[----:B------:R-:W-:Y:S01]  /*7d40*/  SHF.R.S32.HI R58, RZ, 0x18, R58 ;  /* 0x00000018ff3a7819 */ /* 0x000fe2000001143a */
[----:B------:R-:W-:Y:S01]  /*7d50*/  IMAD.MOV.U32 R49, RZ, RZ, R71 ;  /* 0x000000ffff317224 */ /* 0x000fe200078e0047 */
[----:B------:R-:W-:Y:S01]  /*7d60*/  SHF.R.S32.HI R53, RZ, 0x18, R60 ;  /* 0x00000018ff357819 */ /* 0x000fe2000001143c */
[----:B------:R-:W-:Y:S02]  /*7d70*/  IMAD R2, R47, R21, RZ ;  /* 0x000000152f027224 */ /* 0x000fe400078e02ff */
[----:B------:R-:W-:Y:S02]  /*7d80*/  IMAD R19, R55, R48, R19 ;  /* 0x0000003037137224 */ /* 0x000fe400078e0213 */
[----:B------:R-:W-:Y:S02]  /*7d90*/  IMAD R3, R47, R22, RZ ;  /* 0x000000162f037224 */ /* 0x000fe400078e02ff */
[----:B------:R-:W-:Y:S01]  /*7da0*/  IMAD R0, R49, R48, R0 ;  /* 0x0000003031007224 */ /* 0x000fe200078e0200 */
[----:B------:R-:W-:Y:S01]  /*7db0*/  I2IP.S8.S32.SAT R95, R19, R18, RZ ;  /* 0x00000012135f7239 */ /* 0x000fe200000014ff */
[----:B------:R-:W-:Y:S01]  /*7dc0*/  IMAD R23, R47, R23, RZ ;  /* 0x000000172f177224 */ /* 0x000fe200078e02ff */
[----:B------:R-:W-:Y:S01]  /*7dd0*/  MOV R49, R68 ;  /* 0x0000004400317202 */ /* 0x000fe20000000f00 */
[----:B------:R-:W-:Y:S01]  /*7de0*/  IMAD R2, R51, R48, R2 ;  /* 0x0000003033027224 */ /* 0x000fe200078e0202 */
[----:B------:R-:W-:Y:S01]  /*7df0*/  I2IP.S8.S32.SAT R95, R17, R16, R95 ;  /* 0x00000010115f7239 */ /* 0x000fe2000000145f */
[C---:B------:R-:W-:Y:S01]  /*7e00*/  IMAD R20, R47.reuse, R24, RZ ;  /* 0x000000182f147224 */ /* 0x040fe200078e02ff */
[----:B------:R-:W-:Y:S01]  /*7e10*/  SHF.R.S32.HI R51, RZ, 0x18, R66 ;  /* 0x00000018ff337819 */ /* 0x000fe20000011442 */
[-C--:B------:R-:W-:Y:S01]  /*7e20*/  IMAD R3, R50, R48.reuse, R3 ;  /* 0x0000003032037224 */ /* 0x080fe200078e0203 */
[----:B------:R-:W-:Y:S01]  /*7e30*/  SHF.R.S32.HI R50, RZ, 0x18, R67 ;  /* 0x00000018ff327819 */ /* 0x000fe20000011443 */
[C---:B------:R-:W-:Y:S01]  /*7e40*/  IMAD R21, R47.reuse, R25, RZ ;  /* 0x000000192f157224 */ /* 0x040fe200078e02ff */
[----:B------:R1:W-:Y:S01]  /*7e50*/  STS.128 [R105+UR43+0x1600], R92 ;  /* 0x0016005c69007988 */ /* 0x0003e20008000c2b */
[----:B------:R-:W-:Y:S02]  /*7e60*/  IMAD R23, R56, R48, R23 ;  /* 0x0000003038177224 */ /* 0x000fe400078e0217 */
[----:B------:R-:W-:Y:S02]  /*7e70*/  IMAD R22, R47, R26, RZ ;  /* 0x0000001a2f167224 */ /* 0x000fe400078e02ff */
[-C--:B------:R-:W-:Y:S01]  /*7e80*/  IMAD R20, R49, R48.reuse, R20 ;  /* 0x0000003031147224 */ /* 0x080fe200078e0214 */
[----:B------:R-:W-:Y:S01]  /*7e90*/  I2IP.S8.S32.SAT R115, R23, R3, RZ ;  /* 0x0000000317737239 */ /* 0x000fe200000014ff */
[C---:B------:R-:W-:Y:S01]  /*7ea0*/  IMAD R27, R47.reuse, R27, RZ ;  /* 0x0000001b2f1b7224 */ /* 0x040fe200078e02ff */
[----:B------:R-:W-:Y:S01]  /*7eb0*/  MOV R49, R65 ;  /* 0x0000004100317202 */ /* 0x000fe20000000f00 */
[----:B------:R-:W-:Y:S01]  /*7ec0*/  IMAD R21, R50, R48, R21 ;  /* 0x0000003032157224 */ /* 0x000fe200078e0215 */
[----:B------:R-:W-:Y:S01]  /*7ed0*/  I2IP.S8.S32.SAT R116, R2, R0, R115 ;  /* 0x0000000002747239 */ /* 0x000fe20000001473 */
[----:B------:R-:W-:Y:S01]  /*7ee0*/  IMAD R24, R47, R28, RZ ;  /* 0x0000001c2f187224 */ /* 0x000fe200078e02ff */
[----:B------:R-:W-:Y:S01]  /*7ef0*/  SHF.R.S32.HI R50, RZ, 0x18, R64 ;  /* 0x00000018ff327819 */ /* 0x000fe20000011440 */
[----:B------:R-:W-:Y:S01]  /*7f00*/  IMAD R22, R51, R48, R22 ;  /* 0x0000003033167224 */ /* 0x000fe200078e0216 */
[----:B------:R-:W-:Y:S01]  /*7f10*/  MOV R51, R62 ;  /* 0x0000003e00337202 */ /* 0x000fe20000000f00 */
[-C--:B------:R-:W-:Y:S02]  /*7f20*/  IMAD R27, R57, R48.reuse, R27 ;  /* 0x00000030391b7224 */ /* 0x080fe400078e021b */
[----:B------:R-:W-:Y:S02]  /*7f30*/  IMAD R25, R47, R29, RZ ;  /* 0x0000001d2f197224 */ /* 0x000fe400078e02ff */
[----:B------:R-:W-:Y:S01]  /*7f40*/  IMAD R24, R49, R48, R24 ;  /* 0x0000003031187224 */ /* 0x000fe200078e0218 */
[----:B------:R-:W-:Y:S01]  /*7f50*/  SHF.R.S32.HI R49, RZ, 0x18, R63 ;  /* 0x00000018ff317819 */ /* 0x000fe2000001143f */
[----:B------:R-:W-:Y:S01]  /*7f60*/  IMAD R26, R47, R30, RZ ;  /* 0x0000001e2f1a7224 */ /* 0x000fe200078e02ff */
[----:B------:R-:W-:Y:S01]  /*7f70*/  I2IP.S8.S32.SAT R117, R27, R22, RZ ;  /* 0x000000161b757239 */ /* 0x000fe200000014ff */
[C---:B------:R-:W-:Y:S02]  /*7f80*/  IMAD R31, R47.reuse, R31, RZ ;  /* 0x0000001f2f1f7224 */ /* 0x040fe400078e02ff */
[----:B------:R-:W-:Y:S01]  /*7f90*/  IMAD R25, R50, R48, R25 ;  /* 0x0000003032197224 */ /* 0x000fe200078e0219 */
[----:B------:R-:W-:Y:S01]  /*7fa0*/  SHF.R.S32.HI R50, RZ, 0x18, R61 ;  /* 0x00000018ff327819 */ /* 0x000fe2000001143d */
[----:B------:R-:W-:Y:S01]  /*7fb0*/  IMAD R28, R47, R32, RZ ;  /* 0x000000202f1c7224 */ /* 0x000fe200078e02ff */
[----:B------:R-:W-:Y:S01]  /*7fc0*/  I2IP.S8.S32.SAT R117, R21, R20, R117 ;  /* 0x0000001415757239 */ /* 0x000fe20000001475 */
[-C--:B------:R-:W-:Y:S02]  /*7fd0*/  IMAD R26, R49, R48.reuse, R26 ;  /* 0x00000030311a7224 */ /* 0x080fe400078e021a */
[----:B------:R-:W-:Y:S02]  /*7fe0*/  IMAD R29, R47, R33, RZ ;  /* 0x000000212f1d7224 */ /* 0x000fe400078e02ff */
[-C--:B------:R-:W-:Y:S02]  /*7ff0*/  IMAD R31, R58, R48.reuse, R31 ;  /* 0x000000303a1f7224 */ /* 0x080fe400078e021f */
[----:B------:R-:W-:Y:S02]  /*8000*/  IMAD R28, R51, R48, R28 ;  /* 0x00000030331c7224 */ /* 0x000fe400078e021c */
[----:B------:R-:W-:Y:S01]  /*8010*/  IMAD R30, R47, R34, RZ ;  /* 0x000000222f1e7224 */ /* 0x000fe200078e02ff */
[----:B------:R-:W-:Y:S01]  /*8020*/  I2IP.S8.S32.SAT R114, R31, R26, RZ ;  /* 0x0000001a1f727239 */ /* 0x000fe200000014ff */
[----:B------:R-:W-:Y:S02]  /*8030*/  IMAD R29, R50, R48, R29 ;  /* 0x00000030321d7224 */ /* 0x000fe400078e021d */
[----:B------:R-:W-:Y:S01]  /*8040*/  IMAD R35, R47, R35, RZ ;  /* 0x000000232f237224 */ /* 0x000fe200078e02ff */
[----:B------:R-:W-:Y:S01]  /*8050*/  I2IP.S8.S32.SAT R118, R25, R24, R114 ;  /* 0x0000001819767239 */ /* 0x000fe20000001472 */
[-C--:B------:R-:W-:Y:S01]  /*8060*/  IMAD R30, R53, R48.reuse, R30 ;  /* 0x00000030351e7224 */ /* 0x080fe200078e021e */
[----:B------:R-:W-:Y:S01]  /*8070*/  IADD3 R114, PT, PT, R44, 0x1, RZ ;  /* 0x000000012c727810 */ /* 0x000fe20007ffe0ff */
[----:B------:R-:W-:Y:S05]  /*8080*/  IMAD R35, R59, R48, R35 ;  /* 0x000000303b237224 */ /* 0x000fea00078e0223 */
[----:B------:R-:W-:Y:S04]  /*8090*/  I2IP.S8.S32.SAT R120, R35, R30, RZ ;  /* 0x0000001e23787239 */ /* 0x000fe800000014ff */
[----:B------:R-:W-:Y:S05]  /*80a0*/  I2IP.S8.S32.SAT R119, R29, R28, R120 ;  /* 0x0000001c1d777239 */ /* 0x000fea0000001478 */
[----:B------:R1:W-:Y:S01]  /*80b0*/  STS.128 [R104+0x1010], R116 ;  /* 0x0010107468007388 */ /* 0x0003e20000000c00 */
[----:B------:R-:W-:Y:S01]  /*80c0*/  @!PT LDS RZ, [RZ] ;  /* 0x00000000fffff984 */ /* 0x000fe20000000800 */
[----:B------:R-:W-:Y:S01]  /*80d0*/  @!PT LDS RZ, [RZ] ;  /* 0x00000000fffff984 */ /* 0x000fe20000000800 */
[----:B------:R-:W-:Y:S01]  /*80e0*/  @!PT LDS RZ, [RZ] ;  /* 0x00000000fffff984 */ /* 0x000fe20000000800 */
[----:B------:R-:W-:Y:S01]  /*80f0*/  @!PT LDS RZ, [RZ] ;  /* 0x00000000fffff984 */ /* 0x000fe20000000800 */
[----:B------:R3:W-:Y:S07]  /*8100*/  MEMBAR.ALL.CTA ;  /* 0x0000000000007992 */ /* 0x0007ee0000008000 */
[----:B---3--:R-:W3:Y:S02]  /*8110*/  FENCE.VIEW.ASYNC.S ;  /* 0x00000000000073c6 */ /* 0x008ee40000000000 */
[----:B---3--:R-:W-:Y:S06]  /*8120*/  BAR.SYNC.DEFER_BLOCKING 0x1, 0x80 ;  /* 0x0042000000007b1d */ /* 0x008fec0000010000 */
[----:B------:R-:W-:Y:S05]  /*8130*/  @P0 BRA `(.L_x_144) ;  /* 0x0000000000340947 */ /* 0x000fea0003800000 */
[----:B------:R-:W-:Y:S01]  /*8140*/  UIADD3 UR12, UPT, UPT, UR43, 0x1600, URZ ;  /* 0x000016002b0c7890 */ /* 0x000fe2000fffe0ff */
[----:B------:R-:W-:Y:S01]  /*8150*/  R2UR UR9, R97 ;  /* 0x00000000610972ca */ /* 0x000fe200000e0000 */
[----:B------:R-:W-:Y:S01]  /*8160*/  UIADD3 UR10, UP0, UPT, UR46, 0x680, URZ ;  /* 0x000006802e0a7890 */ /* 0x000fe2000ff1e0ff */
[----:B------:R-:W-:Y:S01]  /*8170*/  R2UR UR8, R99 ;  /* 0x00000000630872ca */ /* 0x000fe200000e0000 */
[----:B------:R-:W-:Y:S02]  /*8180*/  UMOV UR7, UR36 ;  /* 0x0000002400077c82 */ /* 0x000fe40008000000 */
[----:B------:R-:W-:Y:S01]  /*8190*/  IMAD.U32 R111, RZ, RZ, UR12 ;  /* 0x0000000cff6f7e24 */ /* 0x000fe2000f8e00ff */
[----:B------:R-:W-:Y:S04]  /*81a0*/  UIADD3.X UR11, UPT, UPT, URZ, UR47, URZ, UP0, !UPT ;  /* 0x0000002fff0b7290 */ /* 0x000fe800087fe4ff */
[----:B------:R-:W-:Y:S03]  /*81b0*/  R2UR UR4, R111 ;  /* 0x000000006f0472ca */ /* 0x000fe600000e0000 */
[----:B------:R-:W-:Y:S02]  /*81c0*/  USHF.L.U32 UR5, UR9, 0x6, URZ ;  /* 0x0000000609057899 */ /* 0x000fe400080006ff */
[----:B------:R-:W-:Y:S09]  /*81d0*/  USHF.L.U32 UR6, UR8, 0x6, URZ ;  /* 0x0000000608067899 */ /* 0x000ff200080006ff */
[----:B------:R3:W-:Y:S01]  /*81e0*/  UTMASTG.3D [UR4], [UR10] ;  /* 0x000000040a0073b5 */ /* 0x0007e20008010000 */
[----:B------:R0:W-:Y:S01]  /*81f0*/  UTMACMDFLUSH ;  /* 0x00000000000079b7 */ /* 0x0001e20000000000 */
[----:B---3--:R-:W-:Y:S04]  /*8200*/  DEPBAR.LE SB0, 0x0 ;  /* 0x000080000000791a */ /* 0x008fe80000000000 */
.L_x_144:
[----:B------:R-:W-:Y:S05]  /*8210*/  BSYNC.RECONVERGENT B0 ;  /* 0x0000000000007941 */ /* 0x000fea0003800200 */
.L_x_143:
[----:B------:R-:W-:Y:S01]  /*8220*/  BAR.SYNC.DEFER_BLOCKING 0x1, 0x80 ;  /* 0x0042000000007b1d */ /* 0x000fe20000010000 */
[----:B------:R-:W-:Y:S01]  /*8230*/  ISETP.NE.AND P2, PT, R112, RZ, PT ;  /* 0x000000ff7000720c */ /* 0x000fe20003f45270 */
[----:B------:R-:W-:Y:S01]  /*8240*/  IMAD.IADD R97, R43, 0x1, R81 ;  /* 0x000000012b617824 */ /* 0x000fe200078e0251 */
[----:B------:R-:W-:Y:S01]  /*8250*/  ISETP.NE.AND P0, PT, R113, 0x2, PT ;  /* 0x000000027100780c */ /* 0x000fe20003f05270 */
[----:B------:R-:W-:Y:S01]  /*8260*/  IMAD.IADD R99, R45, 0x1, R96 ;  /* 0x000000012d637824 */ /* 0x000fe200078e0260 */
[----:B------:R-:W-:Y:S02]  /*8270*/  ISETP.NE.AND P1, PT, R114, 0x4, PT ;  /* 0x000000047200780c */ /* 0x000fe40003f25270 */
[----:B------:R-:W-:Y:S02]  /*8280*/  SEL R0, RZ, 0x1, P0 ;  /* 0x00000001ff007807 */ /* 0x000fe40000000000 */
[----:B------:R-:W-:Y:S02]  /*8290*/  SEL R3, RZ, 0x1, P1 ;  /* 0x00000001ff037807 */ /* 0x000fe40000800000 */
[----:B------:R-:W-:Y:S02]  /*82a0*/  LOP3.LUT R109, R109, R0, RZ, 0x3c, !PT ;  /* 0x000000006d6d7212 */ /* 0x000fe400078e3cff */
[----:B------:R-:W-:Y:S02]  /*82b0*/  LOP3.LUT R110, R110, R3, RZ, 0x3c, !PT ;  /* 0x000000036e6e7212 */ /* 0x000fe400078e3cff */
[----:B------:R-:W-:Y:S02]  /*82c0*/  @P2 R2UR UR36, R107 ;  /* 0x000000006b2422ca */ /* 0x000fe400000e0000 */
[----:B------:R-:W-:Y:S02]  /*82d0*/  SEL R113, R113, RZ, P0 ;  /* 0x000000ff71717207 */ /* 0x000fe40000000000 */
[----:B------:R-:W-:Y:S01]  /*82e0*/  SEL R44, R114, RZ, P1 ;  /* 0x000000ff722c7207 */ /* 0x000fe20000800000 */
[----:B------:R-:W-:Y:S10]  /*82f0*/  @P2 BRA `(.L_x_145) ;  /* 0xffffffe400682947 */ /* 0x000ff4000383ffff */
[----:B------:R-:W-:Y:S05]  /*8300*/  EXIT ;  /* 0x000000000000794d */ /* 0x000fea0003800000 */
.L_x_20:
[----:B--2---:R2:W1:Y:S02]  /*8310*/  SYNCS.PHASECHK.TRANS64.TRYWAIT P0, [R3+URZ+0x3f0], R2 ;  /* 0x0003f002030075a7 */ /* 0x00446400080011ff */
[----:B-1----:R-:W-:Y:S05]  /*8320*/  @!P0 NANOSLEEP.SYNCS 0x989680 ;  /* 0x009896800000895d */ /* 0x002fea0003900000 */
[----:B------:R-:W1:Y:S02]  /*8330*/  @!P0 SYNCS.PHASECHK.TRANS64 P0, [R3+URZ+0x3f0], R2 ;  /* 0x0003f002030085a7 */ /* 0x000e6400080010ff */
[----:B-1----:R-:W-:Y:S05]  /*8340*/  @!P0 BRA `(.L_x_20) ;  /* 0xfffffffc00f08947 */ /* 0x002fea000383ffff */
[----:B------:R-:W-:Y:S05]  /*8350*/  BRA `(.L_x_146) ;  /* 0xffffff9800247947 */ /* 0x000fea000383ffff */
.L_x_23:
[----:B-1----:R-:W-:-:S07]  /*8360*/  MOV R2, UR33 ;  /* 0x0000002100027c02 */ /* 0x002fce0008000f00 */
.L_x_147:
[----:B-1----:R1:W2:Y:S02]  /*8370*/  SYNCS.PHASECHK.TRANS64.TRYWAIT P0, [R2+URZ+0x1b0], R5 ;  /* 0x0001b005020075a7 */ /* 0x0022a400080011ff */
[----:B--2---:R-:W-:Y:S05]  /*8380*/  @!P0 NANOSLEEP.SYNCS 0x989680 ;  /* 0x009896800000895d */ /* 0x004fea0003900000 */
[----:B------:R-:W2:Y:S02]  /*8390*/  @!P0 SYNCS.PHASECHK.TRANS64 P0, [R2+URZ+0x1b0], R5 ;  /* 0x0001b005020085a7 */ /* 0x000ea400080010ff */
[----:B--2---:R-:W-:Y:S05]  /*83a0*/  @!P0 BRA `(.L_x_147) ;  /* 0xfffffffc00f08947 */ /* 0x004fea000383ffff */
[----:B------:R-:W-:Y:S05]  /*83b0*/  BRA `(.L_x_22) ;  /* 0xffffff9800747947 */ /* 0x000fea000383ffff */
.L_x_29:
[----:B-1----:R-:W-:-:S07]  /*83c0*/  MOV R2, UR17 ;  /* 0x0000001100027c02 */ /* 0x002fce0008000f00 */
.L_x_148:
[----:B-1----:R1:W2:Y:S02]  /*83d0*/  SYNCS.PHASECHK.TRANS64.TRYWAIT P0, [R2+URZ+0x1b0], R5 ;  /* 0x0001b005020075a7 */ /* 0x0022a400080011ff */
[----:B--2---:R-:W-:Y:S05]  /*83e0*/  @!P0 NANOSLEEP.SYNCS 0x989680 ;  /* 0x009896800000895d */ /* 0x004fea0003900000 */
[----:B------:R-:W2:Y:S02]  /*83f0*/  @!P0 SYNCS.PHASECHK.TRANS64 P0, [R2+URZ+0x1b0], R5 ;  /* 0x0001b005020085a7 */ /* 0x000ea400080010ff */
[----:B--2---:R-:W-:Y:S05]  /*8400*/  @!P0 BRA `(.L_x_148) ;  /* 0xfffffffc00f08947 */ /* 0x004fea000383ffff */
[----:B------:R-:W-:Y:S05]  /*8410*/  BRA `(.L_x_28) ;  /* 0xffffff9c00187947 */ /* 0x000fea000383ffff */
.L_x_33:
[----:B-1----:R1:W2:Y:S02]  /*8420*/  SYNCS.PHASECHK.TRANS64.TRYWAIT P0, [R2+URZ+0x380], R3 ;  /* 0x00038003020075a7 */ /* 0x0022a400080011ff */
[----:B--2---:R-:W-:Y:S05]  /*8430*/  @!P0 NANOSLEEP.SYNCS 0x989680 ;  /* 0x009896800000895d */ /* 0x004fea0003900000 */
[----:B------:R-:W2:Y:S02]  /*8440*/  @!P0 SYNCS.PHASECHK.TRANS64 P0, [R2+URZ+0x380], R3 ;  /* 0x00038003020085a7 */ /* 0x000ea400080010ff */
[----:B--2---:R-:W-:Y:S05]  /*8450*/  @!P0 BRA `(.L_x_33) ;  /* 0xfffffffc00f08947 */ /* 0x004fea000383ffff */
[----:B------:R-:W-:Y:S05]  /*8460*/  BRA `(.L_x_149) ;  /* 0xffffff9c00a47947 */ /* 0x000fea000383ffff */
.L_x_37:
[----:B----4-:R-:W-:-:S07]  /*8470*/  MOV R0, UR5 ;  /* 0x0000000500007c02 */ /* 0x010fce0008000f00 */
.L_x_150:
[----:B-1----:R1:W2:Y:S02]  /*8480*/  SYNCS.PHASECHK.TRANS64.TRYWAIT P0, [R0+URZ], R3 ;  /* 0x00000003000075a7 */ /* 0x0022a400080011ff */
[----:B--2---:R-:W-:Y:S05]  /*8490*/  @!P0 NANOSLEEP.SYNCS 0x989680 ;  /* 0x009896800000895d */ /* 0x004fea0003900000 */
[----:B------:R-:W2:Y:S02]  /*84a0*/  @!P0 SYNCS.PHASECHK.TRANS64 P0, [R0+URZ], R3 ;  /* 0x00000003000085a7 */ /* 0x000ea400080010ff */
[----:B--2---:R-:W-:Y:S05]  /*84b0*/  @!P0 BRA `(.L_x_150) ;  /* 0xfffffffc00f08947 */ /* 0x004fea000383ffff */
[----:B------:R-:W-:Y:S05]  /*84c0*/  BRA `(.L_x_151) ;  /* 0xffffffa400147947 */ /* 0x000fea000383ffff */
.L_x_38:
[----:B----4-:R-:W-:-:S07]  /*84d0*/  MOV R0, UR5 ;  /* 0x0000000500007c02 */ /* 0x010fce0008000f00 */
.L_x_152:
[----:B-1----:R1:W2:Y:S02]  /*84e0*/  SYNCS.PHASECHK.TRANS64.TRYWAIT P0, [R0+URZ], R3 ;  /* 0x00000003000075a7 */ /* 0x0022a400080011ff */
[----:B--2---:R-:W-:Y:S05]  /*84f0*/  @!P0 NANOSLEEP.SYNCS 0x989680 ;  /* 0x009896800000895d */ /* 0x004fea0003900000 */
[----:B------:R-:W2:Y:S02]  /*8500*/  @!P0 SYNCS.PHASECHK.TRANS64 P0, [R0+URZ], R3 ;  /* 0x00000003000085a7 */ /* 0x000ea400080010ff */
[----:B--2---:R-:W-:Y:S05]  /*8510*/  @!P0 BRA `(.L_x_152) ;  /* 0xfffffffc00f08947 */ /* 0x004fea000383ffff */
[----:B------:R-:W-:Y:S05]  /*8520*/  BRA `(.L_x_153) ;  /* 0xffffffa400207947 */ /* 0x000fea000383ffff */
.L_x_39:
[----:B----4-:R-:W-:-:S07]  /*8530*/  MOV R0, UR5 ;  /* 0x0000000500007c02 */ /* 0x010fce0008000f00 */
.L_x_154:
[----:B-1----:R1:W2:Y:S02]  /*8540*/  SYNCS.PHASECHK.TRANS64.TRYWAIT P0, [R0+URZ], R3 ;  /* 0x00000003000075a7 */ /* 0x0022a400080011ff */
[----:B--2---:R-:W-:Y:S05]  /*8550*/  @!P0 NANOSLEEP.SYNCS 0x989680 ;  /* 0x009896800000895d */ /* 0x004fea0003900000 */
[----:B------:R-:W2:Y:S02]  /*8560*/  @!P0 SYNCS.PHASECHK.TRANS64 P0, [R0+URZ], R3 ;  /* 0x00000003000085a7 */ /* 0x000ea400080010ff */
[----:B--2---:R-:W-:Y:S05]  /*8570*/  @!P0 BRA `(.L_x_154) ;  /* 0xfffffffc00f08947 */ /* 0x004fea000383ffff */
[----:B------:R-:W-:Y:S05]  /*8580*/  BRA `(.L_x_155) ;  /* 0xffffffa4002c7947 */ /* 0x000fea000383ffff */
.L_x_40:
[----:B----4-:R-:W-:-:S07]  /*8590*/  MOV R0, UR5 ;  /* 0x0000000500007c02 */ /* 0x010fce0008000f00 */
.L_x_156:
[----:B-1----:R1:W2:Y:S02]  /*85a0*/  SYNCS.PHASECHK.TRANS64.TRYWAIT P0, [R0+URZ], R3 ;  /* 0x00000003000075a7 */ /* 0x0022a400080011ff */
[----:B--2---:R-:W-:Y:S05]  /*85b0*/  @!P0 NANOSLEEP.SYNCS 0x989680 ;  /* 0x009896800000895d */ /* 0x004fea0003900000 */
[----:B------:R-:W2:Y:S02]  /*85c0*/  @!P0 SYNCS.PHASECHK.TRANS64 P0, [R0+URZ], R3 ;  /* 0x00000003000085a7 */ /* 0x000ea400080010ff */
[----:B--2---:R-:W-:Y:S05]  /*85d0*/  @!P0 BRA `(.L_x_156) ;  /* 0xfffffffc00f08947 */ /* 0x004fea000383ffff */
[----:B------:R-:W-:Y:S05]  /*85e0*/  BRA `(.L_x_157) ;  /* 0xffffffa400387947 */ /* 0x000fea000383ffff */
.L_x_41:
[----:B----4-:R-:W-:-:S07]  /*85f0*/  MOV R0, UR5 ;  /* 0x0000000500007c02 */ /* 0x010fce0008000f00 */
.L_x_158:
[----:B-1----:R1:W2:Y:S02]  /*8600*/  SYNCS.PHASECHK.TRANS64.TRYWAIT P0, [R0+URZ], R3 ;  /* 0x00000003000075a7 */ /* 0x0022a400080011ff */
[----:B--2---:R-:W-:Y:S05]  /*8610*/  @!P0 NANOSLEEP.SYNCS 0x989680 ;  /* 0x009896800000895d */ /* 0x004fea0003900000 */
[----:B------:R-:W2:Y:S02]  /*8620*/  @!P0 SYNCS.PHASECHK.TRANS64 P0, [R0+URZ], R3 ;  /* 0x00000003000085a7 */ /* 0x000ea400080010ff */
[----:B--2---:R-:W-:Y:S05]  /*8630*/  @!P0 BRA `(.L_x_158) ;  /* 0xfffffffc00f08947 */ /* 0x004fea000383ffff */
[----:B------:R-:W-:Y:S05]  /*8640*/  BRA `(.L_x_159) ;  /* 0xffffffa400447947 */ /* 0x000fea000383ffff */
.L_x_42:
[----:B----4-:R-:W-:-:S07]  /*8650*/  MOV R0, UR5 ;  /* 0x0000000500007c02 */ /* 0x010fce0008000f00 */
.L_x_160:
[----:B-1----:R1:W2:Y:S02]  /*8660*/  SYNCS.PHASECHK.TRANS64.TRYWAIT P0, [R0+URZ], R3 ;  /* 0x00000003000075a7 */ /* 0x0022a400080011ff */
[----:B--2---:R-:W-:Y:S05]  /*8670*/  @!P0 NANOSLEEP.SYNCS 0x989680 ;  /* 0x009896800000895d */ /* 0x004fea0003900000 */
[----:B------:R-:W2:Y:S02]  /*8680*/  @!P0 SYNCS.PHASECHK.TRANS64 P0, [R0+URZ], R3 ;  /* 0x00000003000085a7 */ /* 0x000ea400080010ff */
[----:B--2---:R-:W-:Y:S05]  /*8690*/  @!P0 BRA `(.L_x_160) ;  /* 0xfffffffc00f08947 */ /* 0x004fea000383ffff */
[----:B------:R-:W-:Y:S05]  /*86a0*/  BRA `(.L_x_161) ;  /* 0xffffffa400507947 */ /* 0x000fea000383ffff */
.L_x_43:
[----:B----4-:R-:W-:-:S07]  /*86b0*/  MOV R0, UR5 ;  /* 0x0000000500007c02 */ /* 0x010fce0008000f00 */
.L_x_162:
[----:B-1----:R1:W2:Y:S02]  /*86c0*/  SYNCS.PHASECHK.TRANS64.TRYWAIT P0, [R0+URZ], R3 ;  /* 0x00000003000075a7 */ /* 0x0022a400080011ff */
[----:B--2---:R-:W-:Y:S05]  /*86d0*/  @!P0 NANOSLEEP.SYNCS 0x989680 ;  /* 0x009896800000895d */ /* 0x004fea0003900000 */
[----:B------:R-:W2:Y:S02]  /*86e0*/  @!P0 SYNCS.PHASECHK.TRANS64 P0, [R0+URZ], R3 ;  /* 0x00000003000085a7 */ /* 0x000ea400080010ff */
[----:B--2---:R-:W-:Y:S05]  /*86f0*/  @!P0 BRA `(.L_x_162) ;  /* 0xfffffffc00f08947 */ /* 0x004fea000383ffff */
[----:B------:R-:W-:Y:S05]  /*8700*/  BRA `(.L_x_163) ;  /* 0xffffffa4005c7947 */ /* 0x000fea000383ffff */
.L_x_44:
[----:B----4-:R-:W-:-:S07]  /*8710*/  MOV R0, UR5 ;  /* 0x0000000500007c02 */ /* 0x010fce0008000f00 */
.L_x_164:
[----:B-1----:R1:W2:Y:S02]  /*8720*/  SYNCS.PHASECHK.TRANS64.TRYWAIT P0, [R0+URZ], R3 ;  /* 0x00000003000075a7 */ /* 0x0022a400080011ff */
[----:B--2---:R-:W-:Y:S05]  /*8730*/  @!P0 NANOSLEEP.SYNCS 0x989680 ;  /* 0x009896800000895d */ /* 0x004fea0003900000 */
[----:B------:R-:W2:Y:S02]  /*8740*/  @!P0 SYNCS.PHASECHK.TRANS64 P0, [R0+URZ], R3 ;  /* 0x00000003000085a7 */ /* 0x000ea400080010ff */
[----:B--2---:R-:W-:Y:S05]  /*8750*/  @!P0 BRA `(.L_x_164) ;  /* 0xfffffffc00f08947 */ /* 0x004fea000383ffff */
[----:B------:R-:W-:Y:S05]  /*8760*/  BRA `(.L_x_165) ;  /* 0xffffffa400687947 */ /* 0x000fea000383ffff */
.L_x_45:
[----:B----4-:R-:W-:-:S07]  /*8770*/  MOV R0, UR5 ;  /* 0x0000000500007c02 */ /* 0x010fce0008000f00 */
.L_x_166:
[----:B-1----:R1:W2:Y:S02]  /*8780*/  SYNCS.PHASECHK.TRANS64.TRYWAIT P0, [R0+URZ], R3 ;  /* 0x00000003000075a7 */ /* 0x0022a400080011ff */
[----:B--2---:R-:W-:Y:S05]  /*8790*/  @!P0 NANOSLEEP.SYNCS 0x989680 ;  /* 0x009896800000895d */ /* 0x004fea0003900000 */
[----:B------:R-:W2:Y:S02]  /*87a0*/  @!P0 SYNCS.PHASECHK.TRANS64 P0, [R0+URZ], R3 ;  /* 0x00000003000085a7 */ /* 0x000ea400080010ff */
[----:B--2---:R-:W-:Y:S05]  /*87b0*/  @!P0 BRA `(.L_x_166) ;  /* 0xfffffffc00f08947 */ /* 0x004fea000383ffff */
[----:B------:R-:W-:Y:S05]  /*87c0*/  BRA `(.L_x_167) ;  /* 0xffffffa400747947 */ /* 0x000fea000383ffff */
.L_x_46:
[----:B----4-:R-:W-:-:S07]  /*87d0*/  MOV R0, UR5 ;  /* 0x0000000500007c02 */ /* 0x010fce0008000f00 */
.L_x_168:
[----:B-1----:R1:W2:Y:S02]  /*87e0*/  SYNCS.PHASECHK.TRANS64.TRYWAIT P0, [R0+URZ], R3 ;  /* 0x00000003000075a7 */ /* 0x0022a400080011ff */
[----:B--2---:R-:W-:Y:S05]  /*87f0*/  @!P0 NANOSLEEP.SYNCS 0x989680 ;  /* 0x009896800000895d */ /* 0x004fea0003900000 */
[----:B------:R-:W2:Y:S02]  /*8800*/  @!P0 SYNCS.PHASECHK.TRANS64 P0, [R0+URZ], R3 ;  /* 0x00000003000085a7 */ /* 0x000ea400080010ff */
[----:B--2---:R-:W-:Y:S05]  /*8810*/  @!P0 BRA `(.L_x_168) ;  /* 0xfffffffc00f08947 */ /* 0x004fea000383ffff */
[----:B------:R-:W-:Y:S05]  /*8820*/  BRA `(.L_x_169) ;  /* 0xffffffa400807947 */ /* 0x000fea000383ffff */
.L_x_47:
[----:B----4-:R-:W-:-:S07]  /*8830*/  MOV R0, UR5 ;  /* 0x0000000500007c02 */ /* 0x010fce0008000f00 */
.L_x_170:
[----:B-1----:R1:W2:Y:S02]  /*8840*/  SYNCS.PHASECHK.TRANS64.TRYWAIT P0, [R0+URZ], R3 ;  /* 0x00000003000075a7 */ /* 0x0022a400080011ff */
[----:B--2---:R-:W-:Y:S05]  /*8850*/  @!P0 NANOSLEEP.SYNCS 0x989680 ;  /* 0x009896800000895d */ /* 0x004fea0003900000 */
[----:B------:R-:W2:Y:S02]  /*8860*/  @!P0 SYNCS.PHASECHK.TRANS64 P0, [R0+URZ], R3 ;  /* 0x00000003000085a7 */ /* 0x000ea400080010ff */
[----:B--2---:R-:W-:Y:S05]  /*8870*/  @!P0 BRA `(.L_x_170) ;  /* 0xfffffffc00f08947 */ /* 0x004fea000383ffff */
[----:B------:R-:W-:Y:S05]  /*8880*/  BRA `(.L_x_171) ;  /* 0xffffffa4008c7947 */ /* 0x000fea000383ffff */
.L_x_48:
[----:B----4-:R-:W-:-:S07]  /*8890*/  MOV R0, UR5 ;  /* 0x0000000500007c02 */ /* 0x010fce0008000f00 */
.L_x_172:
[----:B-1----:R1:W2:Y:S02]  /*88a0*/  SYNCS.PHASECHK.TRANS64.TRYWAIT P0, [R0+URZ], R3 ;  /* 0x00000003000075a7 */ /* 0x0022a400080011ff */
[----:B--2---:R-:W-:Y:S05]  /*88b0*/  @!P0 NANOSLEEP.SYNCS 0x989680 ;  /* 0x009896800000895d */ /* 0x004fea0003900000 */
[----:B------:R-:W2:Y:S02]  /*88c0*/  @!P0 SYNCS.PHASECHK.TRANS64 P0, [R0+URZ], R3 ;  /* 0x00000003000085a7 */ /* 0x000ea400080010ff */
[----:B--2---:R-:W-:Y:S05]  /*88d0*/  @!P0 BRA `(.L_x_172) ;  /* 0xfffffffc00f08947 */ /* 0x004fea000383ffff */
[----:B------:R-:W-:Y:S05]  /*88e0*/  BRA `(.L_x_173) ;  /* 0xffffffa400987947 */ /* 0x000fea000383ffff */
.L_x_49:
[----:B----4-:R-:W-:-:S07]  /*88f0*/  MOV R0, UR5 ;  /* 0x0000000500007c02 */ /* 0x010fce0008000f00 */
.L_x_174:
[----:B-1----:R1:W2:Y:S02]  /*8900*/  SYNCS.PHASECHK.TRANS64.TRYWAIT P0, [R0+URZ], R3 ;  /* 0x00000003000075a7 */ /* 0x0022a400080011ff */
[----:B--2---:R-:W-:Y:S05]  /*8910*/  @!P0 NANOSLEEP.SYNCS 0x989680 ;  /* 0x009896800000895d */ /* 0x004fea0003900000 */
[----:B------:R-:W2:Y:S02]  /*8920*/  @!P0 SYNCS.PHASECHK.TRANS64 P0, [R0+URZ], R3 ;  /* 0x00000003000085a7 */ /* 0x000ea400080010ff */
[----:B--2---:R-:W-:Y:S05]  /*8930*/  @!P0 BRA `(.L_x_174) ;  /* 0xfffffffc00f08947 */ /* 0x004fea000383ffff */
[----:B------:R-:W-:Y:S05]  /*8940*/  BRA `(.L_x_175) ;  /* 0xffffffa400a47947 */ /* 0x000fea000383ffff */
.L_x_50:
[----:B----4-:R-:W-:-:S07]  /*8950*/  MOV R0, UR5 ;  /* 0x0000000500007c02 */ /* 0x010fce0008000f00 */
.L_x_176:
[----:B-1----:R1:W2:Y:S02]  /*8960*/  SYNCS.PHASECHK.TRANS64.TRYWAIT P0, [R0+URZ], R3 ;  /* 0x00000003000075a7 */ /* 0x0022a400080011ff */
[----:B--2---:R-:W-:Y:S05]  /*8970*/  @!P0 NANOSLEEP.SYNCS 0x989680 ;  /* 0x009896800000895d */ /* 0x004fea0003900000 */
[----:B------:R-:W2:Y:S02]  /*8980*/  @!P0 SYNCS.PHASECHK.TRANS64 P0, [R0+URZ], R3 ;  /* 0x00000003000085a7 */ /* 0x000ea400080010ff */
[----:B--2---:R-:W-:Y:S05]  /*8990*/  @!P0 BRA `(.L_x_176) ;  /* 0xfffffffc00f08947 */ /* 0x004fea000383ffff */
[----:B------:R-:W-:Y:S05]  /*89a0*/  BRA `(.L_x_177) ;  /* 0xffffffa400b07947 */ /* 0x000fea000383ffff */
.L_x_51:
[----:B----4-:R-:W-:-:S07]  /*89b0*/  MOV R0, UR5 ;  /* 0x0000000500007c02 */ /* 0x010fce0008000f00 */
.L_x_178:
[----:B-1----:R1:W2:Y:S02]  /*89c0*/  SYNCS.PHASECHK.TRANS64.TRYWAIT P0, [R0+URZ], R3 ;  /* 0x00000003000075a7 */ /* 0x0022a400080011ff */
[----:B--2---:R-:W-:Y:S05]  /*89d0*/  @!P0 NANOSLEEP.SYNCS 0x989680 ;  /* 0x009896800000895d */ /* 0x004fea0003900000 */
[----:B------:R-:W2:Y:S02]  /*89e0*/  @!P0 SYNCS.PHASECHK.TRANS64 P0, [R0+URZ], R3 ;  /* 0x00000003000085a7 */ /* 0x000ea400080010ff */
[----:B--2---:R-:W-:Y:S05]  /*89f0*/  @!P0 BRA `(.L_x_178) ;  /* 0xfffffffc00f08947 */ /* 0x004fea000383ffff */
[----:B------:R-:W-:Y:S05]  /*8a00*/  BRA `(.L_x_179) ;  /* 0xffffffa400bc7947 */ /* 0x000fea000383ffff */
.L_x_52:
[----:B----4-:R-:W-:-:S07]  /*8a10*/  MOV R0, UR5 ;  /* 0x0000000500007c02 */ /* 0x010fce0008000f00 */
.L_x_180:
[----:B-1----:R1:W2:Y:S02]  /*8a20*/  SYNCS.PHASECHK.TRANS64.TRYWAIT P0, [R0+URZ], R3 ;  /* 0x00000003000075a7 */ /* 0x0022a400080011ff */
[----:B--2---:R-:W-:Y:S05]  /*8a30*/  @!P0 NANOSLEEP.SYNCS 0x989680 ;  /* 0x009896800000895d */ /* 0x004fea0003900000 */
[----:B------:R-:W2:Y:S02]  /*8a40*/  @!P0 SYNCS.PHASECHK.TRANS64 P0, [R0+URZ], R3 ;  /* 0x00000003000085a7 */ /* 0x000ea400080010ff */
[----:B--2---:R-:W-:Y:S05]  /*8a50*/  @!P0 BRA `(.L_x_180) ;  /* 0xfffffffc00f08947 */ /* 0x004fea000383ffff */
[----:B------:R-:W-:Y:S05]  /*8a60*/  BRA `(.L_x_181) ;  /* 0xffffffa400c87947 */ /* 0x000fea000383ffff */
.L_x_53:
[----:B----4-:R-:W-:-:S07]  /*8a70*/  MOV R0, UR5 ;  /* 0x0000000500007c02 */ /* 0x010fce0008000f00 */
.L_x_182:
[----:B-1----:R1:W2:Y:S02]  /*8a80*/  SYNCS.PHASECHK.TRANS64.TRYWAIT P0, [R0+URZ], R3 ;  /* 0x00000003000075a7 */ /* 0x0022a400080011ff */
[----:B--2---:R-:W-:Y:S05]  /*8a90*/  @!P0 NANOSLEEP.SYNCS 0x989680 ;  /* 0x009896800000895d */ /* 0x004fea0003900000 */
[----:B------:R-:W2:Y:S02]  /*8aa0*/  @!P0 SYNCS.PHASECHK.TRANS64 P0, [R0+URZ], R3 ;  /* 0x00000003000085a7 */ /* 0x000ea400080010ff */
[----:B--2---:R-:W-:Y:S05]  /*8ab0*/  @!P0 BRA `(.L_x_182) ;  /* 0xfffffffc00f08947 */ /* 0x004fea000383ffff */
[----:B------:R-:W-:Y:S05]  /*8ac0*/  BRA `(.L_x_183) ;  /* 0xffffffa400d47947 */ /* 0x000fea000383ffff */
.L_x_54:
[----:B----4-:R-:W-:-:S07]  /*8ad0*/  MOV R0, UR5 ;  /* 0x0000000500007c02 */ /* 0x010fce0008000f00 */
.L_x_184:
[----:B-1----:R1:W2:Y:S02]  /*8ae0*/  SYNCS.PHASECHK.TRANS64.TRYWAIT P0, [R0+URZ], R3 ;  /* 0x00000003000075a7 */ /* 0x0022a400080011ff */
[----:B--2---:R-:W-:Y:S05]  /*8af0*/  @!P0 NANOSLEEP.SYNCS 0x989680 ;  /* 0x009896800000895d */ /* 0x004fea0003900000 */
[----:B------:R-:W2:Y:S02]  /*8b00*/  @!P0 SYNCS.PHASECHK.TRANS64 P0, [R0+URZ], R3 ;  /* 0x00000003000085a7 */ /* 0x000ea400080010ff */
[----:B--2---:R-:W-:Y:S05]  /*8b10*/  @!P0 BRA `(.L_x_184) ;  /* 0xfffffffc00f08947 */ /* 0x004fea000383ffff */
[----:B------:R-:W-:Y:S05]  /*8b20*/  BRA `(.L_x_185) ;  /* 0xffffffa400e07947 */ /* 0x000fea000383ffff */
.L_x_55:
[----:B----4-:R-:W-:-:S07]  /*8b30*/  MOV R0, UR5 ;  /* 0x0000000500007c02 */ /* 0x010fce0008000f00 */
.L_x_186:
[----:B-1----:R1:W2:Y:S02]  /*8b40*/  SYNCS.PHASECHK.TRANS64.TRYWAIT P0, [R0+URZ], R3 ;  /* 0x00000003000075a7 */ /* 0x0022a400080011ff */
[----:B--2---:R-:W-:Y:S05]  /*8b50*/  @!P0 NANOSLEEP.SYNCS 0x989680 ;  /* 0x009896800000895d */ /* 0x004fea0003900000 */
[----:B------:R-:W2:Y:S02]  /*8b60*/  @!P0 SYNCS.PHASECHK.TRANS64 P0, [R0+URZ], R3 ;  /* 0x00000003000085a7 */ /* 0x000ea400080010ff */
[----:B--2---:R-:W-:Y:S05]  /*8b70*/  @!P0 BRA `(.L_x_186) ;  /* 0xfffffffc00f08947 */ /* 0x004fea000383ffff */
[----:B------:R-:W-:Y:S05]  /*8b80*/  BRA `(.L_x_187) ;  /* 0xffffffa400ec7947 */ /* 0x000fea000383ffff */
.L_x_56:
[----:B----4-:R-:W-:-:S07]  /*8b90*/  MOV R0, UR5 ;  /* 0x0000000500007c02 */ /* 0x010fce0008000f00 */
.L_x_188:
[----:B-1----:R1:W2:Y:S02]  /*8ba0*/  SYNCS.PHASECHK.TRANS64.TRYWAIT P0, [R0+URZ], R3 ;  /* 0x00000003000075a7 */ /* 0x0022a400080011ff */
[----:B--2---:R-:W-:Y:S05]  /*8bb0*/  @!P0 NANOSLEEP.SYNCS 0x989680 ;  /* 0x009896800000895d */ /* 0x004fea0003900000 */
[----:B------:R-:W2:Y:S02]  /*8bc0*/  @!P0 SYNCS.PHASECHK.TRANS64 P0, [R0+URZ], R3 ;  /* 0x00000003000085a7 */ /* 0x000ea400080010ff */
[----:B--2---:R-:W-:Y:S05]  /*8bd0*/  @!P0 BRA `(.L_x_188) ;  /* 0xfffffffc00f08947 */ /* 0x004fea000383ffff */
[----:B------:R-:W-:Y:S05]  /*8be0*/  BRA `(.L_x_189) ;  /* 0xffffffa400f87947 */ /* 0x000fea000383ffff */
.L_x_57:
[----:B----4-:R-:W-:-:S07]  /*8bf0*/  MOV R0, UR5 ;  /* 0x0000000500007c02 */ /* 0x010fce0008000f00 */
.L_x_190:
[----:B-1----:R1:W2:Y:S02]  /*8c00*/  SYNCS.PHASECHK.TRANS64.TRYWAIT P0, [R0+URZ], R3 ;  /* 0x00000003000075a7 */ /* 0x0022a400080011ff */
[----:B--2---:R-:W-:Y:S05]  /*8c10*/  @!P0 NANOSLEEP.SYNCS 0x989680 ;  /* 0x009896800000895d */ /* 0x004fea0003900000 */
[----:B------:R-:W2:Y:S02]  /*8c20*/  @!P0 SYNCS.PHASECHK.TRANS64 P0, [R0+URZ], R3 ;  /* 0x00000003000085a7 */ /* 0x000ea400080010ff */
[----:B--2---:R-:W-:Y:S05]  /*8c30*/  @!P0 BRA `(.L_x_190) ;  /* 0xfffffffc00f08947 */ /* 0x004fea000383ffff */
[----:B------:R-:W-:Y:S05]  /*8c40*/  BRA `(.L_x_191) ;  /* 0xffffffa800047947 */ /* 0x000fea000383ffff */
.L_x_58:
[----:B----4-:R-:W-:-:S07]  /*8c50*/  MOV R0, UR5 ;  /* 0x0000000500007c02 */ /* 0x010fce0008000f00 */
.L_x_192:
[----:B-1----:R1:W2:Y:S02]  /*8c60*/  SYNCS.PHASECHK.TRANS64.TRYWAIT P0, [R0+URZ], R3 ;  /* 0x00000003000075a7 */ /* 0x0022a400080011ff */
[----:B--2---:R-:W-:Y:S05]  /*8c70*/  @!P0 NANOSLEEP.SYNCS 0x989680 ;  /* 0x009896800000895d */ /* 0x004fea0003900000 */
[----:B------:R-:W2:Y:S02]  /*8c80*/  @!P0 SYNCS.PHASECHK.TRANS64 P0, [R0+URZ], R3 ;  /* 0x00000003000085a7 */ /* 0x000ea400080010ff */
[----:B--2---:R-:W-:Y:S05]  /*8c90*/  @!P0 BRA `(.L_x_192) ;  /* 0xfffffffc00f08947 */ /* 0x004fea000383ffff */
[----:B------:R-:W-:Y:S05]  /*8ca0*/  BRA `(.L_x_193) ;  /* 0xffffffa800107947 */ /* 0x000fea000383ffff */
.L_x_59:
[----:B----4-:R-:W-:-:S07]  /*8cb0*/  MOV R0, UR5 ;  /* 0x0000000500007c02 */ /* 0x010fce0008000f00 */
.L_x_194:
[----:B-1----:R1:W2:Y:S02]  /*8cc0*/  SYNCS.PHASECHK.TRANS64.TRYWAIT P0, [R0+URZ], R3 ;  /* 0x00000003000075a7 */ /* 0x0022a400080011ff */
[----:B--2---:R-:W-:Y:S05]  /*8cd0*/  @!P0 NANOSLEEP.SYNCS 0x989680 ;  /* 0x009896800000895d */ /* 0x004fea0003900000 */
[----:B------:R-:W2:Y:S02]  /*8ce0*/  @!P0 SYNCS.PHASECHK.TRANS64 P0, [R0+URZ], R3 ;  /* 0x00000003000085a7 */ /* 0x000ea400080010ff */
[----:B--2---:R-:W-:Y:S05]  /*8cf0*/  @!P0 BRA `(.L_x_194) ;  /* 0xfffffffc00f08947 */ /* 0x004fea000383ffff */
[----:B------:R-:W-:Y:S05]  /*8d00*/  BRA `(.L_x_195) ;  /* 0xffffffa8001c7947 */ /* 0x000fea000383ffff */
.L_x_60:
[----:B----4-:R-:W-:-:S07]  /*8d10*/  MOV R0, UR5 ;  /* 0x0000000500007c02 */ /* 0x010fce0008000f00 */
.L_x_196:
[----:B-1----:R1:W2:Y:S02]  /*8d20*/  SYNCS.PHASECHK.TRANS64.TRYWAIT P0, [R0+URZ], R3 ;  /* 0x00000003000075a7 */ /* 0x0022a400080011ff */
[----:B--2---:R-:W-:Y:S05]  /*8d30*/  @!P0 NANOSLEEP.SYNCS 0x989680 ;  /* 0x009896800000895d */ /* 0x004fea0003900000 */
[----:B------:R-:W2:Y:S02]  /*8d40*/  @!P0 SYNCS.PHASECHK.TRANS64 P0, [R0+URZ], R3 ;  /* 0x00000003000085a7 */ /* 0x000ea400080010ff */
[----:B--2---:R-:W-:Y:S05]  /*8d50*/  @!P0 BRA `(.L_x_196) ;  /* 0xfffffffc00f08947 */ /* 0x004fea000383ffff */
[----:B------:R-:W-:Y:S05]  /*8d60*/  BRA `(.L_x_197) ;  /* 0xffffffa800287947 */ /* 0x000fea000383ffff */
.L_x_61:
[----:B----4-:R-:W-:-:S07]  /*8d70*/  MOV R0, UR5 ;  /* 0x0000000500007c02 */ /* 0x010fce0008000f00 */
.L_x_198:
[----:B-1----:R1:W2:Y:S02]  /*8d80*/  SYNCS.PHASECHK.TRANS64.TRYWAIT P0, [R0+URZ], R3 ;  /* 0x00000003000075a7 */ /* 0x0022a400080011ff */
[----:B--2---:R-:W-:Y:S05]  /*8d90*/  @!P0 NANOSLEEP.SYNCS 0x989680 ;  /* 0x009896800000895d */ /* 0x004fea0003900000 */
[----:B------:R-:W2:Y:S02]  /*8da0*/  @!P0 SYNCS.PHASECHK.TRANS64 P0, [R0+URZ], R3 ;  /* 0x00000003000085a7 */ /* 0x000ea400080010ff */
[----:B--2---:R-:W-:Y:S05]  /*8db0*/  @!P0 BRA `(.L_x_198) ;  /* 0xfffffffc00f08947 */ /* 0x004fea000383ffff */
[----:B------:R-:W-:Y:S05]  /*8dc0*/  BRA `(.L_x_199) ;  /* 0xffffffa800347947 */ /* 0x000fea000383ffff */
.L_x_62:
[----:B----4-:R-:W-:-:S07]  /*8dd0*/  MOV R0, UR5 ;  /* 0x0000000500007c02 */ /* 0x010fce0008000f00 */
.L_x_200:
[----:B-1----:R1:W2:Y:S02]  /*8de0*/  SYNCS.PHASECHK.TRANS64.TRYWAIT P0, [R0+URZ], R3 ;  /* 0x00000003000075a7 */ /* 0x0022a400080011ff */
[----:B--2---:R-:W-:Y:S05]  /*8df0*/  @!P0 NANOSLEEP.SYNCS 0x989680 ;  /* 0x009896800000895d */ /* 0x004fea0003900000 */
[----:B------:R-:W2:Y:S02]  /*8e00*/  @!P0 SYNCS.PHASECHK.TRANS64 P0, [R0+URZ], R3 ;  /* 0x00000003000085a7 */ /* 0x000ea400080010ff */
[----:B--2---:R-:W-:Y:S05]  /*8e10*/  @!P0 BRA `(.L_x_200) ;  /* 0xfffffffc00f08947 */ /* 0x004fea000383ffff */
[----:B------:R-:W-:Y:S05]  /*8e20*/  BRA `(.L_x_201) ;  /* 0xffffffa800407947 */ /* 0x000fea000383ffff */
.L_x_63:
[----:B----4-:R-:W-:-:S07]  /*8e30*/  MOV R0, UR5 ;  /* 0x0000000500007c02 */ /* 0x010fce0008000f00 */
.L_x_202:
[----:B-1----:R1:W2:Y:S02]  /*8e40*/  SYNCS.PHASECHK.TRANS64.TRYWAIT P0, [R0+URZ], R3 ;  /* 0x00000003000075a7 */ /* 0x0022a400080011ff */
[----:B--2---:R-:W-:Y:S05]  /*8e50*/  @!P0 NANOSLEEP.SYNCS 0x989680 ;  /* 0x009896800000895d */ /* 0x004fea0003900000 */
[----:B------:R-:W2:Y:S02]  /*8e60*/  @!P0 SYNCS.PHASECHK.TRANS64 P0, [R0+URZ], R3 ;  /* 0x00000003000085a7 */ /* 0x000ea400080010ff */
[----:B--2---:R-:W-:Y:S05]  /*8e70*/  @!P0 BRA `(.L_x_202) ;  /* 0xfffffffc00f08947 */ /* 0x004fea000383ffff */
[----:B------:R-:W-:Y:S05]  /*8e80*/  BRA `(.L_x_203) ;  /* 0xffffffa8004c7947 */ /* 0x000fea000383ffff */
.L_x_64:
[----:B----4-:R-:W-:-:S07]  /*8e90*/  MOV R0, UR5 ;  /* 0x0000000500007c02 */ /* 0x010fce0008000f00 */
.L_x_204:
[----:B-1----:R1:W2:Y:S02]  /*8ea0*/  SYNCS.PHASECHK.TRANS64.TRYWAIT P0, [R0+URZ], R3 ;  /* 0x00000003000075a7 */ /* 0x0022a400080011ff */
[----:B--2---:R-:W-:Y:S05]  /*8eb0*/  @!P0 NANOSLEEP.SYNCS 0x989680 ;  /* 0x009896800000895d */ /* 0x004fea0003900000 */
[----:B------:R-:W2:Y:S02]  /*8ec0*/  @!P0 SYNCS.PHASECHK.TRANS64 P0, [R0+URZ], R3 ;  /* 0x00000003000085a7 */ /* 0x000ea400080010ff */
[----:B--2---:R-:W-:Y:S05]  /*8ed0*/  @!P0 BRA `(.L_x_204) ;  /* 0xfffffffc00f08947 */ /* 0x004fea000383ffff */
[----:B------:R-:W-:Y:S05]  /*8ee0*/  BRA `(.L_x_205) ;  /* 0xffffffa800587947 */ /* 0x000fea000383ffff */
.L_x_65:
[----:B----4-:R-:W-:-:S07]  /*8ef0*/  MOV R0, UR5 ;  /* 0x0000000500007c02 */ /* 0x010fce0008000f00 */
.L_x_206:
[----:B-1----:R1:W2:Y:S02]  /*8f00*/  SYNCS.PHASECHK.TRANS64.TRYWAIT P0, [R0+URZ], R3 ;  /* 0x00000003000075a7 */ /* 0x0022a400080011ff */
[----:B--2---:R-:W-:Y:S05]  /*8f10*/  @!P0 NANOSLEEP.SYNCS 0x989680 ;  /* 0x009896800000895d */ /* 0x004fea0003900000 */
[----:B------:R-:W2:Y:S02]  /*8f20*/  @!P0 SYNCS.PHASECHK.TRANS64 P0, [R0+URZ], R3 ;  /* 0x00000003000085a7 */ /* 0x000ea400080010ff */
[----:B--2---:R-:W-:Y:S05]  /*8f30*/  @!P0 BRA `(.L_x_206) ;  /* 0xfffffffc00f08947 */ /* 0x004fea000383ffff */
[----:B------:R-:W-:Y:S05]  /*8f40*/  BRA `(.L_x_207) ;  /* 0xffffffa800647947 */ /* 0x000fea000383ffff */
.L_x_66:
[----:B----4-:R-:W-:-:S07]  /*8f50*/  MOV R0, UR5 ;  /* 0x0000000500007c02 */ /* 0x010fce0008000f00 */
.L_x_208:
[----:B-1----:R1:W2:Y:S02]  /*8f60*/  SYNCS.PHASECHK.TRANS64.TRYWAIT P0, [R0+URZ], R3 ;  /* 0x00000003000075a7 */ /* 0x0022a400080011ff */
[----:B--2---:R-:W-:Y:S05]  /*8f70*/  @!P0 NANOSLEEP.SYNCS 0x989680 ;  /* 0x009896800000895d */ /* 0x004fea0003900000 */
[----:B------:R-:W2:Y:S02]  /*8f80*/  @!P0 SYNCS.PHASECHK.TRANS64 P0, [R0+URZ], R3 ;  /* 0x00000003000085a7 */ /* 0x000ea400080010ff */
[----:B--2---:R-:W-:Y:S05]  /*8f90*/  @!P0 BRA `(.L_x_208) ;  /* 0xfffffffc00f08947 */ /* 0x004fea000383ffff */
[----:B------:R-:W-:Y:S05]  /*8fa0*/  BRA `(.L_x_209) ;  /* 0xffffffa800707947 */ /* 0x000fea000383ffff */
.L_x_67:
[----:B----4-:R-:W-:-:S07]  /*8fb0*/  MOV R0, UR5 ;  /* 0x0000000500007c02 */ /* 0x010fce0008000f00 */
.L_x_210:
[----:B-1----:R1:W2:Y:S02]  /*8fc0*/  SYNCS.PHASECHK.TRANS64.TRYWAIT P0, [R0+URZ], R3 ;  /* 0x00000003000075a7 */ /* 0x0022a400080011ff */
[----:B--2---:R-:W-:Y:S05]  /*8fd0*/  @!P0 NANOSLEEP.SYNCS 0x989680 ;  /* 0x009896800000895d */ /* 0x004fea0003900000 */
[----:B------:R-:W2:Y:S02]  /*8fe0*/  @!P0 SYNCS.PHASECHK.TRANS64 P0, [R0+URZ], R3 ;  /* 0x00000003000085a7 */ /* 0x000ea400080010ff */
[----:B--2---:R-:W-:Y:S05]  /*8ff0*/  @!P0 BRA `(.L_x_210) ;  /* 0xfffffffc00f08947 */ /* 0x004fea000383ffff */
[----:B------:R-:W-:Y:S05]  /*9000*/  BRA `(.L_x_211) ;  /* 0xffffffa8007c7947 */ /* 0x000fea000383ffff */
.L_x_68:
[----:B----4-:R-:W-:-:S07]  /*9010*/  MOV R0, UR5 ;  /* 0x0000000500007c02 */ /* 0x010fce0008000f00 */
.L_x_212:
[----:B-1----:R1:W2:Y:S02]  /*9020*/  SYNCS.PHASECHK.TRANS64.TRYWAIT P0, [R0+URZ], R3 ;  /* 0x00000003000075a7 */ /* 0x0022a400080011ff */
[----:B--2---:R-:W-:Y:S05]  /*9030*/  @!P0 NANOSLEEP.SYNCS 0x989680 ;  /* 0x009896800000895d */ /* 0x004fea0003900000 */
[----:B------:R-:W2:Y:S02]  /*9040*/  @!P0 SYNCS.PHASECHK.TRANS64 P0, [R0+URZ], R3 ;  /* 0x00000003000085a7 */ /* 0x000ea400080010ff */
[----:B--2---:R-:W-:Y:S05]  /*9050*/  @!P0 BRA `(.L_x_212) ;  /* 0xfffffffc00f08947 */ /* 0x004fea000383ffff */
[----:B------:R-:W-:Y:S05]  /*9060*/  BRA `(.L_x_213) ;  /* 0xffffffa800887947 */ /* 0x000fea000383ffff */
.L_x_69:
[----:B----4-:R-:W-:-:S07]  /*9070*/  MOV R0, UR5 ;  /* 0x0000000500007c02 */ /* 0x010fce0008000f00 */
.L_x_214:
[----:B-1----:R1:W2:Y:S02]  /*9080*/  SYNCS.PHASECHK.TRANS64.TRYWAIT P0, [R0+URZ], R3 ;  /* 0x00000003000075a7 */ /* 0x0022a400080011ff */
[----:B--2---:R-:W-:Y:S05]  /*9090*/  @!P0 NANOSLEEP.SYNCS 0x989680 ;  /* 0x009896800000895d */ /* 0x004fea0003900000 */
[----:B------:R-:W2:Y:S02]  /*90a0*/  @!P0 SYNCS.PHASECHK.TRANS64 P0, [R0+URZ], R3 ;  /* 0x00000003000085a7 */ /* 0x000ea400080010ff */
[----:B--2---:R-:W-:Y:S05]  /*90b0*/  @!P0 BRA `(.L_x_214) ;  /* 0xfffffffc00f08947 */ /* 0x004fea000383ffff */
[----:B------:R-:W-:Y:S05]  /*90c0*/  BRA `(.L_x_215) ;  /* 0xffffffa800947947 */ /* 0x000fea000383ffff */
.L_x_70:
[----:B----4-:R-:W-:-:S07]  /*90d0*/  MOV R0, UR5 ;  /* 0x0000000500007c02 */ /* 0x010fce0008000f00 */
.L_x_216:
[----:B-1----:R1:W2:Y:S02]  /*90e0*/  SYNCS.PHASECHK.TRANS64.TRYWAIT P0, [R0+URZ], R3 ;  /* 0x00000003000075a7 */ /* 0x0022a400080011ff */
[----:B--2---:R-:W-:Y:S05]  /*90f0*/  @!P0 NANOSLEEP.SYNCS 0x989680 ;  /* 0x009896800000895d */ /* 0x004fea0003900000 */
[----:B------:R-:W2:Y:S02]  /*9100*/  @!P0 SYNCS.PHASECHK.TRANS64 P0, [R0+URZ], R3 ;  /* 0x00000003000085a7 */ /* 0x000ea400080010ff */
[----:B--2---:R-:W-:Y:S05]  /*9110*/  @!P0 BRA `(.L_x_216) ;  /* 0xfffffffc00f08947 */ /* 0x004fea000383ffff */
[----:B------:R-:W-:Y:S05]  /*9120*/  BRA `(.L_x_217) ;  /* 0xffffffa800a07947 */ /* 0x000fea000383ffff */
.L_x_71:
[----:B----4-:R-:W-:-:S07]  /*9130*/  MOV R0, UR5 ;  /* 0x0000000500007c02 */ /* 0x010fce0008000f00 */
.L_x_218:
[----:B-1----:R1:W2:Y:S02]  /*9140*/  SYNCS.PHASECHK.TRANS64.TRYWAIT P0, [R0+URZ], R3 ;  /* 0x00000003000075a7 */ /* 0x0022a400080011ff */
[----:B--2---:R-:W-:Y:S05]  /*9150*/  @!P0 NANOSLEEP.SYNCS 0x989680 ;  /* 0x009896800000895d */ /* 0x004fea0003900000 */
[----:B------:R-:W2:Y:S02]  /*9160*/  @!P0 SYNCS.PHASECHK.TRANS64 P0, [R0+URZ], R3 ;  /* 0x00000003000085a7 */ /* 0x000ea400080010ff */
[----:B--2---:R-:W-:Y:S05]  /*9170*/  @!P0 BRA `(.L_x_218) ;  /* 0xfffffffc00f08947 */ /* 0x004fea000383ffff */
[----:B------:R-:W-:Y:S05]  /*9180*/  BRA `(.L_x_219) ;  /* 0xffffffa800ac7947 */ /* 0x000fea000383ffff */
.L_x_72:
[----:B----4-:R-:W-:-:S07]  /*9190*/  MOV R0, UR5 ;  /* 0x0000000500007c02 */ /* 0x010fce0008000f00 */
.L_x_220:
[----:B-1----:R1:W2:Y:S02]  /*91a0*/  SYNCS.PHASECHK.TRANS64.TRYWAIT P0, [R0+URZ], R3 ;  /* 0x00000003000075a7 */ /* 0x0022a400080011ff */
[----:B--2---:R-:W-:Y:S05]  /*91b0*/  @!P0 NANOSLEEP.SYNCS 0x989680 ;  /* 0x009896800000895d */ /* 0x004fea0003900000 */
[----:B------:R-:W2:Y:S02]  /*91c0*/  @!P0 SYNCS.PHASECHK.TRANS64 P0, [R0+URZ], R3 ;  /* 0x00000003000085a7 */ /* 0x000ea400080010ff */
[----:B--2---:R-:W-:Y:S05]  /*91d0*/  @!P0 BRA `(.L_x_220) ;  /* 0xfffffffc00f08947 */ /* 0x004fea000383ffff */
[----:B------:R-:W-:Y:S05]  /*91e0*/  BRA `(.L_x_221) ;  /* 0xffffffa800b87947 */ /* 0x000fea000383ffff */
.L_x_73:
[----:B----4-:R-:W-:-:S07]  /*91f0*/  MOV R0, UR5 ;  /* 0x0000000500007c02 */ /* 0x010fce0008000f00 */
.L_x_222:
[----:B-1----:R1:W2:Y:S02]  /*9200*/  SYNCS.PHASECHK.TRANS64.TRYWAIT P0, [R0+URZ], R3 ;  /* 0x00000003000075a7 */ /* 0x0022a400080011ff */
[----:B--2---:R-:W-:Y:S05]  /*9210*/  @!P0 NANOSLEEP.SYNCS 0x989680 ;  /* 0x009896800000895d */ /* 0x004fea0003900000 */
[----:B------:R-:W2:Y:S02]  /*9220*/  @!P0 SYNCS.PHASECHK.TRANS64 P0, [R0+URZ], R3 ;  /* 0x00000003000085a7 */ /* 0x000ea400080010ff */
[----:B--2---:R-:W-:Y:S05]  /*9230*/  @!P0 BRA `(.L_x_222) ;  /* 0xfffffffc00f08947 */ /* 0x004fea000383ffff */
[----:B------:R-:W-:Y:S05]  /*9240*/  BRA `(.L_x_223) ;  /* 0xffffffa800c47947 */ /* 0x000fea000383ffff */
.L_x_74:
[----:B----4-:R-:W-:-:S07]  /*9250*/  MOV R0, UR5 ;  /* 0x0000000500007c02 */ /* 0x010fce0008000f00 */
.L_x_224:
[----:B-1----:R1:W2:Y:S02]  /*9260*/  SYNCS.PHASECHK.TRANS64.TRYWAIT P0, [R0+URZ], R3 ;  /* 0x00000003000075a7 */ /* 0x0022a400080011ff */
[----:B--2---:R-:W-:Y:S05]  /*9270*/  @!P0 NANOSLEEP.SYNCS 0x989680 ;  /* 0x009896800000895d */ /* 0x004fea0003900000 */
[----:B------:R-:W2:Y:S02]  /*9280*/  @!P0 SYNCS.PHASECHK.TRANS64 P0, [R0+URZ], R3 ;  /* 0x00000003000085a7 */ /* 0x000ea400080010ff */
[----:B--2---:R-:W-:Y:S05]  /*9290*/  @!P0 BRA `(.L_x_224) ;  /* 0xfffffffc00f08947 */ /* 0x004fea000383ffff */
[----:B------:R-:W-:Y:S05]  /*92a0*/  BRA `(.L_x_225) ;  /* 0xffffffa800d07947 */ /* 0x000fea000383ffff */
.L_x_75:
[----:B----4-:R-:W-:-:S07]  /*92b0*/  MOV R0, UR5 ;  /* 0x0000000500007c02 */ /* 0x010fce0008000f00 */
.L_x_226:
[----:B-1----:R1:W2:Y:S02]  /*92c0*/  SYNCS.PHASECHK.TRANS64.TRYWAIT P0, [R0+URZ], R3 ;  /* 0x00000003000075a7 */ /* 0x0022a400080011ff */
[----:B--2---:R-:W-:Y:S05]  /*92d0*/  @!P0 NANOSLEEP.SYNCS 0x989680 ;  /* 0x009896800000895d */ /* 0x004fea0003900000 */
[----:B------:R-:W2:Y:S02]  /*92e0*/  @!P0 SYNCS.PHASECHK.TRANS64 P0, [R0+URZ], R3 ;  /* 0x00000003000085a7 */ /* 0x000ea400080010ff */
[----:B--2---:R-:W-:Y:S05]  /*92f0*/  @!P0 BRA `(.L_x_226) ;  /* 0xfffffffc00f08947 */ /* 0x004fea000383ffff */
[----:B------:R-:W-:Y:S05]  /*9300*/  BRA `(.L_x_227) ;  /* 0xffffffa800dc7947 */ /* 0x000fea000383ffff */
.L_x_76:
[----:B----4-:R-:W-:-:S07]  /*9310*/  MOV R0, UR5 ;  /* 0x0000000500007c02 */ /* 0x010fce0008000f00 */
.L_x_228:
[----:B-1----:R1:W2:Y:S02]  /*9320*/  SYNCS.PHASECHK.TRANS64.TRYWAIT P0, [R0+URZ], R3 ;  /* 0x00000003000075a7 */ /* 0x0022a400080011ff */
[----:B--2---:R-:W-:Y:S05]  /*9330*/  @!P0 NANOSLEEP.SYNCS 0x989680 ;  /* 0x009896800000895d */ /* 0x004fea0003900000 */
[----:B------:R-:W2:Y:S02]  /*9340*/  @!P0 SYNCS.PHASECHK.TRANS64 P0, [R0+URZ], R3 ;  /* 0x00000003000085a7 */ /* 0x000ea400080010ff */
[----:B--2---:R-:W-:Y:S05]  /*9350*/  @!P0 BRA `(.L_x_228) ;  /* 0xfffffffc00f08947 */ /* 0x004fea000383ffff */
[----:B------:R-:W-:Y:S05]  /*9360*/  BRA `(.L_x_229) ;  /* 0xffffffa800e87947 */ /* 0x000fea000383ffff */
.L_x_77:
[----:B----4-:R-:W-:-:S07]  /*9370*/  MOV R0, UR5 ;  /* 0x0000000500007c02 */ /* 0x010fce0008000f00 */
.L_x_230:
[----:B-1----:R1:W2:Y:S02]  /*9380*/  SYNCS.PHASECHK.TRANS64.TRYWAIT P0, [R0+URZ], R3 ;  /* 0x00000003000075a7 */ /* 0x0022a400080011ff */
[----:B--2---:R-:W-:Y:S05]  /*9390*/  @!P0 NANOSLEEP.SYNCS 0x989680 ;  /* 0x009896800000895d */ /* 0x004fea0003900000 */
[----:B------:R-:W2:Y:S02]  /*93a0*/  @!P0 SYNCS.PHASECHK.TRANS64 P0, [R0+URZ], R3 ;  /* 0x00000003000085a7 */ /* 0x000ea400080010ff */
[----:B--2---:R-:W-:Y:S05]  /*93b0*/  @!P0 BRA `(.L_x_230) ;  /* 0xfffffffc00f08947 */ /* 0x004fea000383ffff */
[----:B------:R-:W-:Y:S05]  /*93c0*/  BRA `(.L_x_231) ;  /* 0xffffffa800f47947 */ /* 0x000fea000383ffff */
.L_x_78:
[----:B----4-:R-:W-:-:S07]  /*93d0*/  MOV R0, UR5 ;  /* 0x0000000500007c02 */ /* 0x010fce0008000f00 */
.L_x_232:
[----:B-1----:R1:W2:Y:S02]  /*93e0*/  SYNCS.PHASECHK.TRANS64.TRYWAIT P0, [R0+URZ], R3 ;  /* 0x00000003000075a7 */ /* 0x0022a400080011ff */
[----:B--2---:R-:W-:Y:S05]  /*93f0*/  @!P0 NANOSLEEP.SYNCS 0x989680 ;  /* 0x009896800000895d */ /* 0x004fea0003900000 */
[----:B------:R-:W2:Y:S02]  /*9400*/  @!P0 SYNCS.PHASECHK.TRANS64 P0, [R0+URZ], R3 ;  /* 0x00000003000085a7 */ /* 0x000ea400080010ff */
[----:B--2---:R-:W-:Y:S05]  /*9410*/  @!P0 BRA `(.L_x_232) ;  /* 0xfffffffc00f08947 */ /* 0x004fea000383ffff */
[----:B------:R-:W-:Y:S05]  /*9420*/  BRA `(.L_x_233) ;  /* 0xffffffac00007947 */ /* 0x000fea000383ffff */
.L_x_79:
[----:B----4-:R-:W-:-:S07]  /*9430*/  MOV R0, UR5 ;  /* 0x0000000500007c02 */ /* 0x010fce0008000f00 */
.L_x_234:
[----:B-1----:R1:W2:Y:S02]  /*9440*/  SYNCS.PHASECHK.TRANS64.TRYWAIT P0, [R0+URZ], R3 ;  /* 0x00000003000075a7 */ /* 0x0022a400080011ff */
[----:B--2---:R-:W-:Y:S05]  /*9450*/  @!P0 NANOSLEEP.SYNCS 0x989680 ;  /* 0x009896800000895d */ /* 0x004fea0003900000 */
[----:B------:R-:W2:Y:S02]  /*9460*/  @!P0 SYNCS.PHASECHK.TRANS64 P0, [R0+URZ], R3 ;  /* 0x00000003000085a7 */ /* 0x000ea400080010ff */
[----:B--2---:R-:W-:Y:S05]  /*9470*/  @!P0 BRA `(.L_x_234) ;  /* 0xfffffffc00f08947 */ /* 0x004fea000383ffff */
[----:B------:R-:W-:Y:S05]  /*9480*/  BRA `(.L_x_235) ;  /* 0xffffffac000c7947 */ /* 0x000fea000383ffff */
.L_x_80:
[----:B----4-:R-:W-:-:S07]  /*9490*/  MOV R0, UR5 ;  /* 0x0000000500007c02 */ /* 0x010fce0008000f00 */
.L_x_236:
[----:B-1----:R1:W2:Y:S02]  /*94a0*/  SYNCS.PHASECHK.TRANS64.TRYWAIT P0, [R0+URZ], R3 ;  /* 0x00000003000075a7 */ /* 0x0022a400080011ff */
[----:B--2---:R-:W-:Y:S05]  /*94b0*/  @!P0 NANOSLEEP.SYNCS 0x989680 ;  /* 0x009896800000895d */ /* 0x004fea0003900000 */
[----:B------:R-:W2:Y:S02]  /*94c0*/  @!P0 SYNCS.PHASECHK.TRANS64 P0, [R0+URZ], R3 ;  /* 0x00000003000085a7 */ /* 0x000ea400080010ff */
[----:B--2---:R-:W-:Y:S05]  /*94d0*/  @!P0 BRA `(.L_x_236) ;  /* 0xfffffffc00f08947 */ /* 0x004fea000383ffff */
[----:B------:R-:W-:Y:S05]  /*94e0*/  BRA `(.L_x_237) ;  /* 0xffffffac00187947 */ /* 0x000fea000383ffff */
.L_x_81:
[----:B----4-:R-:W-:-:S07]  /*94f0*/  MOV R0, UR5 ;  /* 0x0000000500007c02 */ /* 0x010fce0008000f00 */
.L_x_238:
[----:B-1----:R1:W2:Y:S02]  /*9500*/  SYNCS.PHASECHK.TRANS64.TRYWAIT P0, [R0+URZ], R3 ;  /* 0x00000003000075a7 */ /* 0x0022a400080011ff */
[----:B--2---:R-:W-:Y:S05]  /*9510*/  @!P0 NANOSLEEP.SYNCS 0x989680 ;  /* 0x009896800000895d */ /* 0x004fea0003900000 */
[----:B------:R-:W2:Y:S02]  /*9520*/  @!P0 SYNCS.PHASECHK.TRANS64 P0, [R0+URZ], R3 ;  /* 0x00000003000085a7 */ /* 0x000ea400080010ff */
[----:B--2---:R-:W-:Y:S05]  /*9530*/  @!P0 BRA `(.L_x_238) ;  /* 0xfffffffc00f08947 */ /* 0x004fea000383ffff */
[----:B------:R-:W-:Y:S05]  /*9540*/  BRA `(.L_x_239) ;  /* 0xffffffac00247947 */ /* 0x000fea000383ffff */
.L_x_82:
[----:B----4-:R-:W-:-:S07]  /*9550*/  MOV R0, UR5 ;  /* 0x0000000500007c02 */ /* 0x010fce0008000f00 */
.L_x_240:
[----:B-1----:R1:W2:Y:S02]  /*9560*/  SYNCS.PHASECHK.TRANS64.TRYWAIT P0, [R0+URZ], R3 ;  /* 0x00000003000075a7 */ /* 0x0022a400080011ff */
[----:B--2---:R-:W-:Y:S05]  /*9570*/  @!P0 NANOSLEEP.SYNCS 0x989680 ;  /* 0x009896800000895d */ /* 0x004fea0003900000 */
[----:B------:R-:W2:Y:S02]  /*9580*/  @!P0 SYNCS.PHASECHK.TRANS64 P0, [R0+URZ], R3 ;  /* 0x00000003000085a7 */ /* 0x000ea400080010ff */
[----:B--2---:R-:W-:Y:S05]  /*9590*/  @!P0 BRA `(.L_x_240) ;  /* 0xfffffffc00f08947 */ /* 0x004fea000383ffff */
[----:B------:R-:W-:Y:S05]  /*95a0*/  BRA `(.L_x_241) ;  /* 0xffffffac00307947 */ /* 0x000fea000383ffff */
.L_x_83:
[----:B----4-:R-:W-:-:S07]  /*95b0*/  MOV R0, UR5 ;  /* 0x0000000500007c02 */ /* 0x010fce0008000f00 */
.L_x_242:
[----:B-1----:R1:W2:Y:S02]  /*95c0*/  SYNCS.PHASECHK.TRANS64.TRYWAIT P0, [R0+URZ], R3 ;  /* 0x00000003000075a7 */ /* 0x0022a400080011ff */
[----:B--2---:R-:W-:Y:S05]  /*95d0*/  @!P0 NANOSLEEP.SYNCS 0x989680 ;  /* 0x009896800000895d */ /* 0x004fea0003900000 */
[----:B------:R-:W2:Y:S02]  /*95e0*/  @!P0 SYNCS.PHASECHK.TRANS64 P0, [R0+URZ], R3 ;  /* 0x00000003000085a7 */ /* 0x000ea400080010ff */
[----:B--2---:R-:W-:Y:S05]  /*95f0*/  @!P0 BRA `(.L_x_242) ;  /* 0xfffffffc00f08947 */ /* 0x004fea000383ffff */
[----:B------:R-:W-:Y:S05]  /*9600*/  BRA `(.L_x_243) ;  /* 0xffffffac003c7947 */ /* 0x000fea000383ffff */
.L_x_84:
[----:B----4-:R-:W-:-:S07]  /*9610*/  MOV R0, UR5 ;  /* 0x0000000500007c02 */ /* 0x010fce0008000f00 */
.L_x_244:
[----:B-1----:R1:W2:Y:S02]  /*9620*/  SYNCS.PHASECHK.TRANS64.TRYWAIT P0, [R0+URZ], R3 ;  /* 0x00000003000075a7 */ /* 0x0022a400080011ff */
[----:B--2---:R-:W-:Y:S05]  /*9630*/  @!P0 NANOSLEEP.SYNCS 0x989680 ;  /* 0x009896800000895d */ /* 0x004fea0003900000 */
[----:B------:R-:W2:Y:S02]  /*9640*/  @!P0 SYNCS.PHASECHK.TRANS64 P0, [R0+URZ], R3 ;  /* 0x00000003000085a7 */ /* 0x000ea400080010ff */
[----:B--2---:R-:W-:Y:S05]  /*9650*/  @!P0 BRA `(.L_x_244) ;  /* 0xfffffffc00f08947 */ /* 0x004fea000383ffff */
[----:B------:R-:W-:Y:S05]  /*9660*/  BRA `(.L_x_245) ;  /* 0xffffffac00487947 */ /* 0x000fea000383ffff */
.L_x_85:
[----:B----4-:R-:W-:-:S07]  /*9670*/  MOV R0, UR5 ;  /* 0x0000000500007c02 */ /* 0x010fce0008000f00 */
.L_x_246:
[----:B-1----:R1:W2:Y:S02]  /*9680*/  SYNCS.PHASECHK.TRANS64.TRYWAIT P0, [R0+URZ], R3 ;  /* 0x00000003000075a7 */ /* 0x0022a400080011ff */
[----:B--2---:R-:W-:Y:S05]  /*9690*/  @!P0 NANOSLEEP.SYNCS 0x989680 ;  /* 0x009896800000895d */ /* 0x004fea0003900000 */
[----:B------:R-:W2:Y:S02]  /*96a0*/  @!P0 SYNCS.PHASECHK.TRANS64 P0, [R0+URZ], R3 ;  /* 0x00000003000085a7 */ /* 0x000ea400080010ff */
[----:B--2---:R-:W-:Y:S05]  /*96b0*/  @!P0 BRA `(.L_x_246) ;  /* 0xfffffffc00f08947 */ /* 0x004fea000383ffff */
[----:B------:R-:W-:Y:S05]  /*96c0*/  BRA `(.L_x_247) ;  /* 0xffffffac00547947 */ /* 0x000fea000383ffff */
.L_x_86:
[----:B----4-:R-:W-:-:S07]  /*96d0*/  MOV R0, UR5 ;  /* 0x0000000500007c02 */ /* 0x010fce0008000f00 */
.L_x_248:
[----:B-1----:R1:W2:Y:S02]  /*96e0*/  SYNCS.PHASECHK.TRANS64.TRYWAIT P0, [R0+URZ], R3 ;  /* 0x00000003000075a7 */ /* 0x0022a400080011ff */
[----:B--2---:R-:W-:Y:S05]  /*96f0*/  @!P0 NANOSLEEP.SYNCS 0x989680 ;  /* 0x009896800000895d */ /* 0x004fea0003900000 */
[----:B------:R-:W2:Y:S02]  /*9700*/  @!P0 SYNCS.PHASECHK.TRANS64 P0, [R0+URZ], R3 ;  /* 0x00000003000085a7 */ /* 0x000ea400080010ff */
[----:B--2---:R-:W-:Y:S05]  /*9710*/  @!P0 BRA `(.L_x_248) ;  /* 0xfffffffc00f08947 */ /* 0x004fea000383ffff */
[----:B------:R-:W-:Y:S05]  /*9720*/  BRA `(.L_x_249) ;  /* 0xffffffac00607947 */ /* 0x000fea000383ffff */
.L_x_87:
[----:B----4-:R-:W-:-:S07]  /*9730*/  MOV R0, UR5 ;  /* 0x0000000500007c02 */ /* 0x010fce0008000f00 */
.L_x_250:
[----:B-1----:R1:W2:Y:S02]  /*9740*/  SYNCS.PHASECHK.TRANS64.TRYWAIT P0, [R0+URZ], R3 ;  /* 0x00000003000075a7 */ /* 0x0022a400080011ff */
[----:B--2---:R-:W-:Y:S05]  /*9750*/  @!P0 NANOSLEEP.SYNCS 0x989680 ;  /* 0x009896800000895d */ /* 0x004fea0003900000 */
[----:B------:R-:W2:Y:S02]  /*9760*/  @!P0 SYNCS.PHASECHK.TRANS64 P0, [R0+URZ], R3 ;  /* 0x00000003000085a7 */ /* 0x000ea400080010ff */
[----:B--2---:R-:W-:Y:S05]  /*9770*/  @!P0 BRA `(.L_x_250) ;  /* 0xfffffffc00f08947 */ /* 0x004fea000383ffff */
[----:B------:R-:W-:Y:S05]  /*9780*/  BRA `(.L_x_251) ;  /* 0xffffffac006c7947 */ /* 0x000fea000383ffff */
.L_x_88:
[----:B----4-:R-:W-:-:S07]  /*9790*/  MOV R0, UR5 ;  /* 0x0000000500007c02 */ /* 0x010fce0008000f00 */
.L_x_252:
[----:B-1----:R1:W2:Y:S02]  /*97a0*/  SYNCS.PHASECHK.TRANS64.TRYWAIT P0, [R0+URZ], R3 ;  /* 0x00000003000075a7 */ /* 0x0022a400080011ff */
[----:B--2---:R-:W-:Y:S05]  /*97b0*/  @!P0 NANOSLEEP.SYNCS 0x989680 ;  /* 0x009896800000895d */ /* 0x004fea0003900000 */
[----:B------:R-:W2:Y:S02]  /*97c0*/  @!P0 SYNCS.PHASECHK.TRANS64 P0, [R0+URZ], R3 ;  /* 0x00000003000085a7 */ /* 0x000ea400080010ff */
[----:B--2---:R-:W-:Y:S05]  /*97d0*/  @!P0 BRA `(.L_x_252) ;  /* 0xfffffffc00f08947 */ /* 0x004fea000383ffff */
[----:B------:R-:W-:Y:S05]  /*97e0*/  BRA `(.L_x_253) ;  /* 0xffffffac00787947 */ /* 0x000fea000383ffff */
.L_x_89:
[----:B----4-:R-:W-:-:S07]  /*97f0*/  MOV R0, UR5 ;  /* 0x0000000500007c02 */ /* 0x010fce0008000f00 */
.L_x_254:
[----:B-1----:R1:W2:Y:S02]  /*9800*/  SYNCS.PHASECHK.TRANS64.TRYWAIT P0, [R0+URZ], R3 ;  /* 0x00000003000075a7 */ /* 0x0022a400080011ff */
[----:B--2---:R-:W-:Y:S05]  /*9810*/  @!P0 NANOSLEEP.SYNCS 0x989680 ;  /* 0x009896800000895d */ /* 0x004fea0003900000 */
[----:B------:R-:W2:Y:S02]  /*9820*/  @!P0 SYNCS.PHASECHK.TRANS64 P0, [R0+URZ], R3 ;  /* 0x00000003000085a7 */ /* 0x000ea400080010ff */
[----:B--2---:R-:W-:Y:S05]  /*9830*/  @!P0 BRA `(.L_x_254) ;  /* 0xfffffffc00f08947 */ /* 0x004fea000383ffff */
[----:B------:R-:W-:Y:S05]  /*9840*/  BRA `(.L_x_255) ;  /* 0xffffffac00847947 */ /* 0x000fea000383ffff */
.L_x_92:
[----:B-1----:R1:W2:Y:S02]  /*9850*/  SYNCS.PHASECHK.TRANS64.TRYWAIT P0, [R0+URZ+0x3e0], R5 ;  /* 0x0003e005000075a7 */ /* 0x0022a400080011ff */
[----:B--2---:R-:W-:Y:S05]  /*9860*/  @!P0 NANOSLEEP.SYNCS 0x989680 ;  /* 0x009896800000895d */ /* 0x004fea0003900000 */
[----:B------:R-:W2:Y:S02]  /*9870*/  @!P0 SYNCS.PHASECHK.TRANS64 P0, [R0+URZ+0x3e0], R5 ;  /* 0x0003e005000085a7 */ /* 0x000ea400080010ff */
[----:B--2---:R-:W-:Y:S05]  /*9880*/  @!P0 BRA `(.L_x_92) ;  /* 0xfffffffc00f08947 */ /* 0x004fea000383ffff */
[----:B------:R-:W-:Y:S05]  /*9890*/  BRA `(.L_x_256) ;  /* 0xffffffac00e07947 */ /* 0x000fea000383ffff */
.L_x_93:
[----:B------:R-:W-:-:S07]  /*98a0*/  MOV R0, UR5 ;  /* 0x0000000500007c02 */ /* 0x000fce0008000f00 */
.L_x_257:
[----:B-1----:R1:W2:Y:S02]  /*98b0*/  SYNCS.PHASECHK.TRANS64.TRYWAIT P0, [R0+URZ+0x390], R5 ;  /* 0x00039005000075a7 */ /* 0x0022a400080011ff */
[----:B--2---:R-:W-:Y:S05]  /*98c0*/  @!P0 NANOSLEEP.SYNCS 0x989680 ;  /* 0x009896800000895d */ /* 0x004fea0003900000 */
[----:B------:R-:W2:Y:S02]  /*98d0*/  @!P0 SYNCS.PHASECHK.TRANS64 P0, [R0+URZ+0x390], R5 ;  /* 0x00039005000085a7 */ /* 0x000ea400080010ff */
[----:B--2---:R-:W-:Y:S05]  /*98e0*/  @!P0 BRA `(.L_x_257) ;  /* 0xfffffffc00f08947 */ /* 0x004fea000383ffff */
[----:B------:R-:W-:Y:S05]  /*98f0*/  BRA `(.L_x_258) ;  /* 0xffffffac00f07947 */ /* 0x000fea000383ffff */
.L_x_94:
[----:B-1----:R1:W2:Y:S02]  /*9900*/  SYNCS.PHASECHK.TRANS64.TRYWAIT P1, [R0+URZ+0x380], R5 ;  /* 0x00038005000075a7 */ /* 0x0022a400080211ff */
[----:B--2---:R-:W-:Y:S05]  /*9910*/  @!P1 NANOSLEEP.SYNCS 0x989680 ;  /* 0x009896800000995d */ /* 0x004fea0003900000 */
[----:B------:R-:W2:Y:S02]  /*9920*/  @!P1 SYNCS.PHASECHK.TRANS64 P1, [R0+URZ+0x380], R5 ;  /* 0x00038005000095a7 */ /* 0x000ea400080210ff */
[----:B--2---:R-:W-:Y:S05]  /*9930*/  @!P1 BRA `(.L_x_94) ;  /* 0xfffffffc00f09947 */ /* 0x004fea000383ffff */
[----:B------:R-:W-:Y:S05]  /*9940*/  BRA `(.L_x_259) ;  /* 0xffffffb000207947 */ /* 0x000fea000383ffff */
.L_x_97:
[----:B------:R-:W-:-:S07]  /*9950*/  MOV R0, UR5 ;  /* 0x0000000500007c02 */ /* 0x000fce0008000f00 */
.L_x_260:
[----:B-1----:R1:W2:Y:S02]  /*9960*/  SYNCS.PHASECHK.TRANS64.TRYWAIT P0, [R0+URZ+0x390], R3 ;  /* 0x00039003000075a7 */ /* 0x0022a400080011ff */
[----:B--2---:R-:W-:Y:S05]  /*9970*/  @!P0 NANOSLEEP.SYNCS 0x989680 ;  /* 0x009896800000895d */ /* 0x004fea0003900000 */
[----:B------:R-:W2:Y:S02]  /*9980*/  @!P0 SYNCS.PHASECHK.TRANS64 P0, [R0+URZ+0x390], R3 ;  /* 0x00039003000085a7 */ /* 0x000ea400080010ff */
[----:B--2---:R-:W-:Y:S05]  /*9990*/  @!P0 BRA `(.L_x_260) ;  /* 0xfffffffc00f08947 */ /* 0x004fea000383ffff */
[----:B------:R-:W-:Y:S05]  /*99a0*/  BRA `(.L_x_96) ;  /* 0xffffffb000747947 */ /* 0x000fea000383ffff */
.L_x_104:
[----:B-1----:R1:W2:Y:S02]  /*99b0*/  SYNCS.PHASECHK.TRANS64.TRYWAIT P1, [R0+URZ+0x380], R5 ;  /* 0x00038005000075a7 */ /* 0x0022a400080211ff */
[----:B--2---:R-:W-:Y:S05]  /*99c0*/  @!P1 NANOSLEEP.SYNCS 0x989680 ;  /* 0x009896800000995d */ /* 0x004fea0003900000 */
[----:B------:R-:W2:Y:S02]  /*99d0*/  @!P1 SYNCS.PHASECHK.TRANS64 P1, [R0+URZ+0x380], R5 ;  /* 0x00038005000095a7 */ /* 0x000ea400080210ff */
[----:B--2---:R-:W-:Y:S05]  /*99e0*/  @!P1 BRA `(.L_x_104) ;  /* 0xfffffffc00f09947 */ /* 0x004fea000383ffff */
[----:B------:R-:W-:Y:S05]  /*99f0*/  BRA `(.L_x_261) ;  /* 0xffffffb400cc7947 */ /* 0x000fea000383ffff */
.L_x_105:
[----:B------:R-:W-:-:S07]  /*9a00*/  MOV R3, UR9 ;  /* 0x0000000900037c02 */ /* 0x000fce0008000f00 */
.L_x_262:
[----:B-1----:R1:W2:Y:S02]  /*9a10*/  SYNCS.PHASECHK.TRANS64.TRYWAIT P0, [R3+URZ+0x3c0], R0 ;  /* 0x0003c000030075a7 */ /* 0x0022a400080011ff */
[----:B--2---:R-:W-:Y:S05]  /*9a20*/  @!P0 NANOSLEEP.SYNCS 0x989680 ;  /* 0x009896800000895d */ /* 0x004fea0003900000 */
[----:B------:R-:W2:Y:S02]  /*9a30*/  @!P0 SYNCS.PHASECHK.TRANS64 P0, [R3+URZ+0x3c0], R0 ;  /* 0x0003c000030085a7 */ /* 0x000ea400080010ff */
[----:B--2---:R-:W-:Y:S05]  /*9a40*/  @!P0 BRA `(.L_x_262) ;  /* 0xfffffffc00f08947 */ /* 0x004fea000383ffff */
[----:B------:R-:W-:Y:S05]  /*9a50*/  BRA `(.L_x_263) ;  /* 0xffffffb800007947 */ /* 0x000fea000383ffff */
.L_x_108:
[----:B------:R-:W-:Y:S07]  /*9a60*/  MOV R0, UR7 ;  /* 0x0000000700007c02 */ /* 0x000fee0008000f00 */
.L_x_264:
[----:B-1----:R1:W2:Y:S02]  /*9a70*/  SYNCS.PHASECHK.TRANS64.TRYWAIT P0, [R0+URZ], R3 ;  /* 0x00000003000075a7 */ /* 0x0022a400080011ff */
[----:B--2---:R-:W-:Y:S05]  /*9a80*/  @!P0 NANOSLEEP.SYNCS 0x989680 ;  /* 0x009896800000895d */ /* 0x004fea0003900000 */
[----:B------:R-:W2:Y:S02]  /*9a90*/  @!P0 SYNCS.PHASECHK.TRANS64 P0, [R0+URZ], R3 ;  /* 0x00000003000085a7 */ /* 0x000ea400080010ff */
[----:B--2---:R-:W-:Y:S05]  /*9aa0*/  @!P0 BRA `(.L_x_264) ;  /* 0xfffffffc00f08947 */ /* 0x004fea000383ffff */
[----:B------:R-:W-:Y:S05]  /*9ab0*/  BRA `(.L_x_107) ;  /* 0xffffffb800387947 */ /* 0x000fea000383ffff */
.L_x_111:
[----:B------:R-:W-:-:S07]  /*9ac0*/  MOV R0, UR5 ;  /* 0x0000000500007c02 */ /* 0x000fce0008000f00 */
.L_x_265:
[----:B--2---:R2:W3:Y:S02]  /*9ad0*/  SYNCS.PHASECHK.TRANS64.TRYWAIT P0, [R0+URZ], R3 ;  /* 0x00000003000075a7 */ /* 0x0044e400080011ff */
[----:B---3--:R-:W-:Y:S05]  /*9ae0*/  @!P0 NANOSLEEP.SYNCS 0x989680 ;  /* 0x009896800000895d */ /* 0x008fea0003900000 */
[----:B------:R-:W3:Y:S02]  /*9af0*/  @!P0 SYNCS.PHASECHK.TRANS64 P0, [R0+URZ], R3 ;  /* 0x00000003000085a7 */ /* 0x000ee400080010ff */
[----:B---3--:R-:W-:Y:S05]  /*9b00*/  @!P0 BRA `(.L_x_265) ;  /* 0xfffffffc00f08947 */ /* 0x008fea000383ffff */
[----:B------:R-:W-:Y:S05]  /*9b10*/  BRA `(.L_x_266) ;  /* 0xffffffb800d87947 */ /* 0x000fea000383ffff */
.L_x_112:
[----:B------:R-:W-:-:S07]  /*9b20*/  MOV R0, UR5 ;  /* 0x0000000500007c02 */ /* 0x000fce0008000f00 */
.L_x_267:
[----:B--2---:R2:W3:Y:S02]  /*9b30*/  SYNCS.PHASECHK.TRANS64.TRYWAIT P0, [R0+URZ], R3 ;  /* 0x00000003000075a7 */ /* 0x0044e400080011ff */
[----:B---3--:R-:W-:Y:S05]  /*9b40*/  @!P0 NANOSLEEP.SYNCS 0x989680 ;  /* 0x009896800000895d */ /* 0x008fea0003900000 */
[----:B------:R-:W3:Y:S02]  /*9b50*/  @!P0 SYNCS.PHASECHK.TRANS64 P0, [R0+URZ], R3 ;  /* 0x00000003000085a7 */ /* 0x000ee400080010ff */
[----:B---3--:R-:W-:Y:S05]  /*9b60*/  @!P0 BRA `(.L_x_267) ;  /* 0xfffffffc00f08947 */ /* 0x008fea000383ffff */
[----:B------:R-:W-:Y:S05]  /*9b70*/  BRA `(.L_x_268) ;  /* 0xffffffb800e47947 */ /* 0x000fea000383ffff */
.L_x_113:
[----:B------:R-:W-:-:S07]  /*9b80*/  MOV R0, UR5 ;  /* 0x0000000500007c02 */ /* 0x000fce0008000f00 */
.L_x_269:
[----:B--2---:R2:W3:Y:S02]  /*9b90*/  SYNCS.PHASECHK.TRANS64.TRYWAIT P0, [R0+URZ], R3 ;  /* 0x00000003000075a7 */ /* 0x0044e400080011ff */
[----:B---3--:R-:W-:Y:S05]  /*9ba0*/  @!P0 NANOSLEEP.SYNCS 0x989680 ;  /* 0x009896800000895d */ /* 0x008fea0003900000 */
[----:B------:R-:W3:Y:S02]  /*9bb0*/  @!P0 SYNCS.PHASECHK.TRANS64 P0, [R0+URZ], R3 ;  /* 0x00000003000085a7 */ /* 0x000ee400080010ff */
[----:B---3--:R-:W-:Y:S05]  /*9bc0*/  @!P0 BRA `(.L_x_269) ;  /* 0xfffffffc00f08947 */ /* 0x008fea000383ffff */
[----:B------:R-:W-:Y:S05]  /*9bd0*/  BRA `(.L_x_270) ;  /* 0xffffffb800f07947 */ /* 0x000fea000383ffff */
.L_x_114:
[----:B------:R-:W-:-:S07]  /*9be0*/  MOV R0, UR7 ;  /* 0x0000000700007c02 */ /* 0x000fce0008000f00 */
.L_x_271:
[----:B--2---:R2:W3:Y:S02]  /*9bf0*/  SYNCS.PHASECHK.TRANS64.TRYWAIT P0, [R0+URZ], R3 ;  /* 0x00000003000075a7 */ /* 0x0044e400080011ff */
[----:B---3--:R-:W-:Y:S05]  /*9c00*/  @!P0 NANOSLEEP.SYNCS 0x989680 ;  /* 0x009896800000895d */ /* 0x008fea0003900000 */
[----:B------:R-:W3:Y:S02]  /*9c10*/  @!P0 SYNCS.PHASECHK.TRANS64 P0, [R0+URZ], R3 ;  /* 0x00000003000085a7 */ /* 0x000ee400080010ff */
[----:B---3--:R-:W-:Y:S05]  /*9c20*/  @!P0 BRA `(.L_x_271) ;  /* 0xfffffffc00f08947 */ /* 0x008fea000383ffff */
[----:B------:R-:W-:Y:S05]  /*9c30*/  BRA `(.L_x_272) ;  /* 0xffffffb800fc7947 */ /* 0x000fea000383ffff */
.L_x_119:
[----:B---3--:R3:W1:Y:S02]  /*9c40*/  SYNCS.PHASECHK.TRANS64.TRYWAIT P0, [R0+URZ+0x380], R3 ;  /* 0x00038003000075a7 */ /* 0x00866400080011ff */
[----:B-1----:R-:W-:Y:S05]  /*9c50*/  @!P0 NANOSLEEP.SYNCS 0x989680 ;  /* 0x009896800000895d */ /* 0x002fea0003900000 */
[----:B------:R-:W1:Y:S02]  /*9c60*/  @!P0 SYNCS.PHASECHK.TRANS64 P0, [R0+URZ+0x380], R3 ;  /* 0x00038003000085a7 */ /* 0x000e6400080010ff */
[----:B-1----:R-:W-:Y:S05]  /*9c70*/  @!P0 BRA `(.L_x_119) ;  /* 0xfffffffc00f08947 */ /* 0x002fea000383ffff */
[----:B------:R-:W-:Y:S05]  /*9c80*/  BRA `(.L_x_273) ;  /* 0xffffffbc00f87947 */ /* 0x000fea000383ffff */
.L_x_122:
[----:B------:R-:W-:Y:S07]  /*9c90*/  MOV R0, UR6 ;  /* 0x0000000600007c02 */ /* 0x000fee0008000f00 */
.L_x_274:
[----:B-1----:R1:W3:Y:S02]  /*9ca0*/  SYNCS.PHASECHK.TRANS64.TRYWAIT P0, [R0+URZ+0x378], R3 ;  /* 0x00037803000075a7 */ /* 0x0022e400080011ff */
[----:B---3--:R-:W-:Y:S05]  /*9cb0*/  @!P0 NANOSLEEP.SYNCS 0x989680 ;  /* 0x009896800000895d */ /* 0x008fea0003900000 */
[----:B------:R-:W3:Y:S02]  /*9cc0*/  @!P0 SYNCS.PHASECHK.TRANS64 P0, [R0+URZ+0x378], R3 ;  /* 0x00037803000085a7 */ /* 0x000ee400080010ff */
[----:B---3--:R-:W-:Y:S05]  /*9cd0*/  @!P0 BRA `(.L_x_274) ;  /* 0xfffffffc00f08947 */ /* 0x008fea000383ffff */
[----:B------:R-:W-:Y:S05]  /*9ce0*/  BRA `(.L_x_121) ;  /* 0xffffffc000e47947 */ /* 0x000fea000383ffff */
.L_x_125:
[----:B------:R-:W-:Y:S07]  /*9cf0*/  MOV R3, UR6 ;  /* 0x0000000600037c02 */ /* 0x000fee0008000f00 */
.L_x_275:
[----:B-1----:R1:W2:Y:S02]  /*9d00*/  SYNCS.PHASECHK.TRANS64.TRYWAIT P2, [R3+URZ+0x368], R26 ;  /* 0x0003681a030075a7 */ /* 0x0022a400080411ff */
[----:B--2---:R-:W-:Y:S05]  /*9d10*/  @!P2 NANOSLEEP.SYNCS 0x989680 ;  /* 0x009896800000a95d */ /* 0x004fea0003900000 */
[----:B------:R-:W2:Y:S02]  /*9d20*/  @!P2 SYNCS.PHASECHK.TRANS64 P2, [R3+URZ+0x368], R26 ;  /* 0x0003681a0300a5a7 */ /* 0x000ea400080410ff */
[----:B--2---:R-:W-:Y:S05]  /*9d30*/  @!P2 BRA `(.L_x_275) ;  /* 0xfffffffc00f0a947 */ /* 0x004fea000383ffff */
[----:B------:R-:W-:Y:S05]  /*9d40*/  BRA `(.L_x_276) ;  /* 0xffffffc400787947 */ /* 0x000fea000383ffff */
.L_x_128:
[----:B--2---:R2:W1:Y:S02]  /*9d50*/  SYNCS.PHASECHK.TRANS64.TRYWAIT P0, [R0+URZ+0x380], R3 ;  /* 0x00038003000075a7 */ /* 0x00446400080011ff */
[----:B-1----:R-:W-:Y:S05]  /*9d60*/  @!P0 NANOSLEEP.SYNCS 0x989680 ;  /* 0x009896800000895d */ /* 0x002fea0003900000 */
[----:B------:R-:W1:Y:S02]  /*9d70*/  @!P0 SYNCS.PHASECHK.TRANS64 P0, [R0+URZ+0x380], R3 ;  /* 0x00038003000085a7 */ /* 0x000e6400080010ff */
[----:B-1----:R-:W-:Y:S05]  /*9d80*/  @!P0 BRA `(.L_x_128) ;  /* 0xfffffffc00f08947 */ /* 0x002fea000383ffff */
[----:B------:R-:W-:Y:S05]  /*9d90*/  BRA `(.L_x_277) ;  /* 0xffffffc800d47947 */ /* 0x000fea000383ffff */
.L_x_139:
[----:B-1----:R-:W-:Y:S04]  /*9da0*/  MOV R0, UR43 ;  /* 0x0000002b00007c02 */ /* 0x002fe80008000f00 */
[----:B------:R1:W2:Y:S03]  /*9db0*/  SYNCS.PHASECHK.TRANS64.TRYWAIT P1, [R0+URZ+0x360], R3 ;  /* 0x00036003000075a7 */ /* 0x0002a600080211ff */
[----:B--2---:R-:W-:Y:S05]  /*9dc0*/  @!P1 NANOSLEEP.SYNCS 0x989680 ;  /* 0x009896800000995d */ /* 0x004fea0003900000 */
[----:B------:R-:W2:Y:S02]  /*9dd0*/  @!P1 SYNCS.PHASECHK.TRANS64 P1, [R0+URZ+0x360], R3 ;  /* 0x00036003000095a7 */ /* 0x000ea400080210ff */
[----:B--2---:R-:W-:Y:S05]  /*9de0*/  @!P1 BRA `(.L_x_139) ;  /* 0xfffffffc00ec9947 */ /* 0x004fea000383ffff */
[----:B------:R-:W-:Y:S05]  /*9df0*/  BRA `(.L_x_138) ;  /* 0xffffffd400c87947 */ /* 0x000fea000383ffff */
.L_x_141:
[----:B-1----:R1:W4:Y:S02]  /*9e00*/  SYNCS.PHASECHK.TRANS64.TRYWAIT P1, [R92+URZ+0x3a0], R7 ;  /* 0x0003a0075c0075a7 */ /* 0x00232400080211ff */
[----:B----4-:R-:W-:Y:S05]  /*9e10*/  @!P1 NANOSLEEP.SYNCS 0x989680 ;  /* 0x009896800000995d */ /* 0x010fea0003900000 */
[----:B------:R-:W4:Y:S02]  /*9e20*/  @!P1 SYNCS.PHASECHK.TRANS64 P1, [R92+URZ+0x3a0], R7 ;  /* 0x0003a0075c0095a7 */ /* 0x000f2400080210ff */
[----:B----4-:R-:W-:Y:S05]  /*9e30*/  @!P1 BRA `(.L_x_141) ;  /* 0xfffffffc00f09947 */ /* 0x010fea000383ffff */
[----:B------:R-:W-:Y:S05]  /*9e40*/  BRA `(.L_x_140) ;  /* 0xffffffd800047947 */ /* 0x000fea000383ffff */
        .weak           $__internal_0_$__cuda_sm10x_tcgen05_guardrail_trap_col_being_dealloced_not_returned_by_alloc
        .type           $__internal_0_$__cuda_sm10x_tcgen05_guardrail_trap_col_being_dealloced_not_returned_by_alloc,@function
        .size           $__internal_0_$__cuda_sm10x_tcgen05_guardrail_trap_col_being_dealloced_not_returned_by_alloc,($__internal_1_$__cuda_sm10x_tcgen05_guardrail_trap_phase_invalid_during_alloc - $__internal_0_$__cuda_sm10x_tcgen05_guardrail_trap_col_being_dealloced_not_returned_by_alloc)
$__internal_0_$__cuda_sm10x_tcgen05_guardrail_trap_col_being_dealloced_not_returned_by_alloc:
[----:B------:R-:W-:Y:S05]  /*9e50*/  BPT.TRAP 0x1 ;  /* 0x000000040000795c */ /* 0x000fea0000300000 */
[----:B------:R-:W-:-:S04]  /*9e60*/  HFMA2 R3, -RZ, RZ, 0, 0 ;  /* 0x00000000ff037431 */ /* 0x000fc800000001ff */
[----:B------:R-:W-:Y:S05]  /*9e70*/  RET.REL.NODEC R2 `(_ZN7cutlass13device_kernelINS_4gemm6kernel13GemmUniversalIN4cute5tupleIJiiiiEEENS1_10collective13CollectiveMmaINS1_35MainloopSm100TmaUmmaWarpSpecializedILi54ELi2ELi4ENS5_IJNS4_1CILi1EEESB_SB_EEEEENS5_IJNSA_ILi64EEESE_NSA_ILi32EEEEEEaNS5_IJlSB_lEEEaSH_NS4_8TiledMMAINS4_8MMA_AtomIJNS4_15SM100_MMA_S8_SSIaaiLi64ELi64ELNS4_4UMMA5MajorE0ELSM_0ELNSL_8SaturateE0EEEEEENS4_6LayoutISC_NS5_IJNSA_ILi0EEESR_SR_EEEEENS5_IJNS4_10UnderscoreESU_SU_EEEEENS4_13SM90_TMA_LOADENS4_14ComposedLayoutINS4_7SwizzleILi1ELi4ELi3EEENS4_18smem_ptr_flag_bitsILi8EEENSQ_INS5_IJNSA_ILi8EEESF_EEENS5_IJSF_SB_EEEEEEEvNS4_8identityESX_S17_vS18_EENS_8epilogue10collective18CollectiveEpilogueINS1A_23Sm100TmaWarpSpecializedILi1ELi1ELi32ELb0ELb0EEEJSG_NS5_IJNSQ_ISE_SB_EES1F_EEEaSH_aSH_NS1A_6fusion15FusionCallbacksIS1E_NS1H_17LinearCombinationIaiaiLNS_15FloatRoundStyleE2EEESG_S1G_JEEENS4_5SM1004TMEM4LOAD26SM100_TMEM_LOAD_16dp32b32xESX_NSY_INSZ_ILi2ELi4ELi3EEES12_NSQ_INS5_IJS13_SE_EEENS5_IJSE_SB_EEEEEEENS4_39AutoVectorizingCopyWithAssumedAlignmentILi128EEENS4_14SM90_TMA_STOREES1V_S1X_S1X_EEEvvEEEEvNT_6ParamsE) ;  /* 0xffffff6002607950 */ /* 0x000fea0003c3ffff */
        .weak           $__internal_1_$__cuda_sm10x_tcgen05_guardrail_trap_phase_invalid_during_alloc
        .type           $__internal_1_$__cuda_sm10x_tcgen05_guardrail_trap_phase_invalid_during_alloc,@function
        .size           $__internal_1_$__cuda_sm10x_tcgen05_guardrail_trap_phase_invalid_during_alloc,($__internal_2_$__cuda_sm10x_tcgen05_guardrail_trap_unallocated_columns_being_dealloced - $__internal_1_$__cuda_sm10x_tcgen05_guardrail_trap_phase_invalid_during_alloc)
$__internal_1_$__cuda_sm10x_tcgen05_guardrail_trap_phase_invalid_during_alloc:
[----:B------:R-:W-:Y:S05]  /*9e80*/  BPT.TRAP 0x1 ;  /* 0x000000040000795c */ /* 0x000fea0000300000 */
[----:B------:R-:W-:-:S04]  /*9e90*/  MOV R3, 0x0 ;  /* 0x0000000000037802 */ /* 0x000fc80000000f00 */
[----:B------:R-:W-:Y:S05]  /*9ea0*/  RET.REL.NODEC R2 `(_ZN7cutlass13device_kernelINS_4gemm6kernel13GemmUniversalIN4cute5tupleIJiiiiEEENS1_10collective13CollectiveMmaINS1_35MainloopSm100TmaUmmaWarpSpecializedILi54ELi2ELi4ENS5_IJNS4_1CILi1EEESB_SB_EEEEENS5_IJNSA_ILi64EEESE_NSA_ILi32EEEEEEaNS5_IJlSB_lEEEaSH_NS4_8TiledMMAINS4_8MMA_AtomIJNS4_15SM100_MMA_S8_SSIaaiLi64ELi64ELNS4_4UMMA5MajorE0ELSM_0ELNSL_8SaturateE0EEEEEENS4_6LayoutISC_NS5_IJNSA_ILi0EEESR_SR_EEEEENS5_IJNS4_10UnderscoreESU_SU_EEEEENS4_13SM90_TMA_LOADENS4_14ComposedLayoutINS4_7SwizzleILi1ELi4ELi3EEENS4_18smem_ptr_flag_bitsILi8EEENSQ_INS5_IJNSA_ILi8EEESF_EEENS5_IJSF_SB_EEEEEEEvNS4_8identityESX_S17_vS18_EENS_8epilogue10collective18CollectiveEpilogueINS1A_23Sm100TmaWarpSpecializedILi1ELi1ELi32ELb0ELb0EEEJSG_NS5_IJNSQ_ISE_SB_EES1F_EEEaSH_aSH_NS1A_6fusion15FusionCallbacksIS1E_NS1H_17LinearCombinationIaiaiLNS_15FloatRoundStyleE2EEESG_S1G_JEEENS4_5SM1004TMEM4LOAD26SM100_TMEM_LOAD_16dp32b32xESX_NSY_INSZ_ILi2ELi4ELi3EEES12_NSQ_INS5_IJS13_SE_EEENS5_IJSE_SB_EEEEEEENS4_39AutoVectorizingCopyWithAssumedAlignmentILi128EEENS4_14SM90_TMA_STOREES1V_S1X_S1X_EEEvvEEEEvNT_6ParamsE) ;  /* 0xffffff6002547950 */ /* 0x000fea0003c3ffff */
        .weak           $__internal_2_$__cuda_sm10x_tcgen05_guardrail_trap_unallocated_columns_being_dealloced
        .type           $__internal_2_$__cuda_sm10x_tcgen05_guardrail_trap_unallocated_columns_being_dealloced,@function
        .size           $__internal_2_$__cuda_sm10x_tcgen05_guardrail_trap_unallocated_columns_being_dealloced,(.L_x_279 - $__internal_2_$__cuda_sm10x_tcgen05_guardrail_trap_unallocated_columns_being_dealloced)
$__internal_2_$__cuda_sm10x_tcgen05_guardrail_trap_unallocated_columns_being_dealloced:
[----:B------:R-:W-:Y:S05]  /*9eb0*/  BPT.TRAP 0x1 ;  /* 0x000000040000795c */ /* 0x000fea0000300000 */
[----:B------:R-:W-:-:S04]  /*9ec0*/  HFMA2 R3, -RZ, RZ, 0, 0 ;  /* 0x00000000ff037431 */ /* 0x000fc800000001ff */
[----:B------:R-:W-:Y:S05]  /*9ed0*/  RET.REL.NODEC R2 `(_ZN7cutlass13device_kernelINS_4gemm6kernel13GemmUniversalIN4cute5tupleIJiiiiEEENS1_10collective13CollectiveMmaINS1_35MainloopSm100TmaUmmaWarpSpecializedILi54ELi2ELi4ENS5_IJNS4_1CILi1EEESB_SB_EEEEENS5_IJNSA_ILi64EEESE_NSA_ILi32EEEEEEaNS5_IJlSB_lEEEaSH_NS4_8TiledMMAINS4_8MMA_AtomIJNS4_15SM100_MMA_S8_SSIaaiLi64ELi64ELNS4_4UMMA5MajorE0ELSM_0ELNSL_8SaturateE0EEEEEENS4_6LayoutISC_NS5_IJNSA_ILi0EEESR_SR_EEEEENS5_IJNS4_10UnderscoreESU_SU_EEEEENS4_13SM90_TMA_LOADENS4_14ComposedLayoutINS4_7SwizzleILi1ELi4ELi3EEENS4_18smem_ptr_flag_bitsILi8EEENSQ_INS5_IJNSA_ILi8EEESF_EEENS5_IJSF_SB_EEEEEEEvNS4_8identityESX_S17_vS18_EENS_8epilogue10collective18CollectiveEpilogueINS1A_23Sm100TmaWarpSpecializedILi1ELi1ELi32ELb0ELb0EEEJSG_NS5_IJNSQ_ISE_SB_EES1F_EEEaSH_aSH_NS1A_6fusion15FusionCallbacksIS1E_NS1H_17LinearCombinationIaiaiLNS_15FloatRoundStyleE2EEESG_S1G_JEEENS4_5SM1004TMEM4LOAD26SM100_TMEM_LOAD_16dp32b32xESX_NSY_INSZ_ILi2ELi4ELi3EEES12_NSQ_INS5_IJS13_SE_EEENS5_IJSE_SB_EEEEEEENS4_39AutoVectorizingCopyWithAssumedAlignmentILi128EEENS4_14SM90_TMA_STOREES1V_S1X_S1X_EEEvvEEEEvNT_6ParamsE) ;  /* 0xffffff6002487950 */ /* 0x000fea0003c3ffff */
.L_x_278:
[----:B------:R-:W-:-:S00]  /*9ee0*/  BRA `(.L_x_278) ;  /* 0xfffffffc00fc7947 */ /* 0x000fc0000383ffff */
[----:B------:R-:W-:-:S00]  /*9ef0*/  NOP ;  /* 0x0000000000007918 */ /* 0x000fc00000000000 */
        /* <DEDUP_REMOVED lines=8> */
.L_x_279:


//--------------------- .nv.global.init           --------------------------
	.section	.nv.global.init,"aw",@progbits
.nv.global.init:
	.type		$str$27,@object
	.size		$str$27,($str$28 - $str$27)
$str$27:
        /*0000*/ 	.byte	0x28, 0x61, 0x64, 0x64, 0x72, 0x65, 0x73, 0x73, 0x20, 0x26, 0x20, 0x6d, 0x61, 0x73, 0x6b, 0x29
        /*0010*/ 	.byte	0x20, 0x3d, 0x3d, 0x20, 0x30, 0x00
	.type		$str$28,@object
	.size		$str$28,($str$26 - $str$28)
$str$28:
        /*0016*/ 	.byte	0x2f, 0x74, 0x6d, 0x70, 0x2f, 0x63, 0x75, 0x74, 0x6c, 0x61, 0x73, 0x73, 0x5f, 0x73, 0x77, 0x65
        /*0026*/ 	.byte	0x65, 0x70, 0x5f, 0x73, 0x72, 0x63, 0x2f, 0x69, 0x6e, 0x63, 0x6c, 0x75, 0x64, 0x65, 0x2f, 0x63
        /*0036*/ 	.byte	0x75, 0x74, 0x65, 0x2f, 0x70, 0x6f, 0x69, 0x6e, 0x74, 0x65, 0x72, 0x5f, 0x66, 0x6c, 0x61, 0x67
        /*0046*/ 	.byte	0x67, 0x65, 0x64, 0x2e, 0x68, 0x70, 0x70, 0x00
	.type		$str$26,@object
	.size		$str$26,($str$25 - $str$26)
$str$26:
        /*004e*/ 	.byte	0x2f, 0x74, 0x6d, 0x70, 0x2f, 0x63, 0x75, 0x74, 0x6c, 0x61, 0x73, 0x73, 0x5f, 0x73, 0x77, 0x65
        /*005e*/ 	.byte	0x65, 0x70, 0x5f, 0x73, 0x72, 0x63, 0x2f, 0x69, 0x6e, 0x63, 0x6c, 0x75, 0x64, 0x65, 0x2f, 0x63
        /*006e*/ 	.byte	0x75, 0x74, 0x65, 0x2f, 0x61, 0x74, 0x6f, 0x6d, 0x2f, 0x63, 0x6f, 0x70, 0x79, 0x5f, 0x74, 0x72
        /*007e*/ 	.byte	0x61, 0x69, 0x74, 0x73, 0x5f, 0x73, 0x6d, 0x31, 0x30, 0x30, 0x2e, 0x68, 0x70, 0x70, 0x00
	.type		$str$25,@object
	.size		$str$25,(__unnamed_1 - $str$25)
$str$25:
        /*008d*/ 	.byte	0x28, 0x28, 0x75, 0x69, 0x6e, 0x74, 0x33, 0x32, 0x5f, 0x74, 0x28, 0x74, 0x68, 0x72, 0x65, 0x61
        /*009d*/ 	.byte	0x64, 0x49, 0x64, 0x78, 0x2e, 0x78, 0x29, 0x20, 0x2f, 0x20, 0x33, 0x32, 0x29, 0x20, 0x25, 0x20
        /*00ad*/ 	.byte	0x34, 0x29, 0x20, 0x3d, 0x3d, 0x20, 0x28, 0x28, 0x28, 0x74, 0x6d, 0x65, 0x6d, 0x5f, 0x61, 0x64
        /*00bd*/ 	.byte	0x64, 0x72, 0x20, 0x3e, 0x3e, 0x20, 0x31, 0x36, 0x29, 0x20, 0x2f, 0x20, 0x33, 0x32, 0x29, 0x20
        /*00cd*/ 	.byte	0x25, 0x20, 0x34, 0x29, 0x00
	.type		__unnamed_1,@object
	.size		__unnamed_1,(__unnamed_2 - __unnamed_1)
__unnamed_1:
        /*00d2*/ 	.byte	0x61, 0x75, 0x74, 0x6f, 0x20, 0x63, 0x75, 0x74, 0x65, 0x3a, 0x3a, 0x61, 0x73, 0x5f, 0x70, 0x6f
        /* <DEDUP_REMOVED lines=24> */
        /*0262*/ 	.byte	0x00
	.type		__unnamed_2,@object
	.size		__unnamed_2,(.L_2 - __unnamed_2)
__unnamed_2:
        /* <DEDUP_REMOVED lines=41> */
.L_2:


//--------------------- .nv.shared._ZN7cutlass13device_kernelINS_4gemm6kernel13GemmUniversalIN4cute5tupleIJiiiiEEENS1_10collective13CollectiveMmaINS1_35MainloopSm100TmaUmmaWarpSpecializedILi54ELi2ELi4ENS5_IJNS4_1CILi1EEESB_SB_EEEEENS5_IJNSA_ILi64EEESE_NSA_ILi32EEEEEEaNS5_IJlSB_lEEEaSH_NS4_8TiledMMAINS4_8MMA_AtomIJNS4_15SM100_MMA_S8_SSIaaiLi64ELi64ELNS4_4UMMA5MajorE0ELSM_0ELNSL_8SaturateE0EEEEEENS4_6LayoutISC_NS5_IJNSA_ILi0EEESR_SR_EEEEENS5_IJNS4_10UnderscoreESU_SU_EEEEENS4_13SM90_TMA_LOADENS4_14ComposedLayoutINS4_7SwizzleILi1ELi4ELi3EEENS4_18smem_ptr_flag_bitsILi8EEENSQ_INS5_IJNSA_ILi8EEESF_EEENS5_IJSF_SB_EEEEEEEvNS4_8identityESX_S17_vS18_EENS_8epilogue10collective18CollectiveEpilogueINS1A_23Sm100TmaWarpSpecializedILi1ELi1ELi32ELb0ELb0EEEJSG_NS5_IJNSQ_ISE_SB_EES1F_EEEaSH_aSH_NS1A_6fusion15FusionCallbacksIS1E_NS1H_17LinearCombinationIaiaiLNS_15FloatRoundStyleE2EEESG_S1G_JEEENS4_5SM1004TMEM4LOAD26SM100_TMEM_LOAD_16dp32b32xESX_NSY_INSZ_ILi2ELi4ELi3EEES12_NSQ_INS5_IJS13_SE_EEENS5_IJSE_SB_EEEEEEENS4_39AutoVectorizingCopyWithAssumedAlignmentILi128EEENS4_14SM90_TMA_STOREES1V_S1X_S1X_EEEvvEEEEvNT_6ParamsE --------------------------
	.section	.nv.shared._ZN7cutlass13device_kernelINS_4gemm6kernel13GemmUniversalIN4cute5tupleIJiiiiEEENS1_10collective13CollectiveMmaINS1_35MainloopSm100TmaUmmaWarpSpecializedILi54ELi2ELi4ENS5_IJNS4_1CILi1EEESB_SB_EEEEENS5_IJNSA_ILi64EEESE_NSA_ILi32EEEEEEaNS5_IJlSB_lEEEaSH_NS4_8TiledMMAINS4_8MMA_AtomIJNS4_15SM100_MMA_S8_SSIaaiLi64ELi64ELNS4_4UMMA5MajorE0ELSM_0ELNSL_8SaturateE0EEEEEENS4_6LayoutISC_NS5_IJNSA_ILi0EEESR_SR_EEEEENS5_IJNS4_10UnderscoreESU_SU_EEEEENS4_13SM90_TMA_LOADENS4_14ComposedLayoutINS4_7SwizzleILi1ELi4ELi3EEENS4_18smem_ptr_flag_bitsILi8EEENSQ_INS5_IJNSA_ILi8EEESF_EEENS5_IJSF_SB_EEEEEEEvNS4_8identityESX_S17_vS18_EENS_8epilogue10collective18CollectiveEpilogueINS1A_23Sm100TmaWarpSpecializedILi1ELi1ELi32ELb0ELb0EEEJSG_NS5_IJNSQ_ISE_SB_EES1F_EEEaSH_aSH_NS1A_6fusion15FusionCallbacksIS1E_NS1H_17LinearCombinationIaiaiLNS_15FloatRoundStyleE2EEESG_S1G_JEEENS4_5SM1004TMEM4LOAD26SM100_TMEM_LOAD_16dp32b32xESX_NSY_INSZ_ILi2ELi4ELi3EEES12_NSQ_INS5_IJS13_SE_EEENS5_IJSE_SB_EEEEEEENS4_39AutoVectorizingCopyWithAssumedAlignmentILi128EEENS4_14SM90_TMA_STOREES1V_S1X_S1X_EEEvvEEEEvNT_6ParamsE,"aw",@nobits
	.sectionflags	@""
	.align	16
	.zero		1024


//--------------------- .nv.shared.reserved.0     --------------------------
	.section	.nv.shared.reserved.0,"aw",@nobits
	.weak		__nv_reservedSMEM_offset_0_alias
	.size		__nv_reservedSMEM_offset_0_alias, 0, 64
	.other		__nv_reservedSMEM_offset_0_alias,@"STO_CUDA_RESERVED_SHARED STV_DEFAULT"
__nv_reservedSMEM_offset_0_alias:
	.zero		0
.nv.shared.reserved.0:
	.zero		64
	.weak		__nv_reservedSMEM_tcgen05_partition
	.type		__nv_reservedSMEM_tcgen05_partition,@object
	.size		__nv_reservedSMEM_tcgen05_partition,(.L_0 - __nv_reservedSMEM_tcgen05_partition)
__nv_reservedSMEM_tcgen05_partition:
	.zero		32
.L_0:


//--------------------- .nv.global                --------------------------
	.section	.nv.global,"aw",@nobits
.nv.global:
	.type		_ZN40_INTERNAL_dbd76eff_4_k_cu_28baa1ee_398934cute1_E,@object
	.size		_ZN40_INTERNAL_dbd76eff_4_k_cu_28baa1ee_398934cute1_E,(_ZN40_INTERNAL_dbd76eff_4_k_cu_28baa1ee_398934cuda3std3__45__cpo6cbeginE - _ZN40_INTERNAL_dbd76eff_4_k_cu_28baa1ee_398934cute1_E)
_ZN40_INTERNAL_dbd76eff_4_k_cu_28baa1ee_398934cute1_E:
	.zero		1
	.type		_ZN40_INTERNAL_dbd76eff_4_k_cu_28baa1ee_398934cuda3std3__45__cpo6cbeginE,@object
	.size		_ZN40_INTERNAL_dbd76eff_4_k_cu_28baa1ee_398934cuda3std3__45__cpo6cbeginE,(_ZN40_INTERNAL_dbd76eff_4_k_cu_28baa1ee_398934cuda3std3__48in_placeE - _ZN40_INTERNAL_dbd76eff_4_k_cu_28baa1ee_398934cuda3std3__45__cpo6cbeginE)
_ZN40_INTERNAL_dbd76eff_4_k_cu_28baa1ee_398934cuda3std3__45__cpo6cbeginE:
	.zero		1
	.type		_ZN40_INTERNAL_dbd76eff_4_k_cu_28baa1ee_398934cuda3std3__48in_placeE,@object
	.size		_ZN40_INTERNAL_dbd76eff_4_k_cu_28baa1ee_398934cuda3std3__48in_placeE,(_ZN40_INTERNAL_dbd76eff_4_k_cu_28baa1ee_398934cuda3std6ranges3__45__cpo9iter_moveE - _ZN40_INTERNAL_dbd76eff_4_k_cu_28baa1ee_398934cuda3std3__48in_placeE)
_ZN40_INTERNAL_dbd76eff_4_k_cu_28baa1ee_398934cuda3std3__48in_placeE:
	.zero		1
	.type		_ZN40_INTERNAL_dbd76eff_4_k_cu_28baa1ee_398934cuda3std6ranges3__45__cpo9iter_moveE,@object
	.size		_ZN40_INTERNAL_dbd76eff_4_k_cu_28baa1ee_398934cuda3std6ranges3__45__cpo9iter_moveE,(_ZN40_INTERNAL_dbd76eff_4_k_cu_28baa1ee_398934cuda3std3__45__cpo5beginE - _ZN40_INTERNAL_dbd76eff_4_k_cu_28baa1ee_398934cuda3std6ranges3__45__cpo9iter_moveE)
_ZN40_INTERNAL_dbd76eff_4_k_cu_28baa1ee_398934cuda3std6ranges3__45__cpo9iter_moveE:
	.zero		1
	.type		_ZN40_INTERNAL_dbd76eff_4_k_cu_28baa1ee_398934cuda3std3__45__cpo5beginE,@object
	.size		_ZN40_INTERNAL_dbd76eff_4_k_cu_28baa1ee_398934cuda3std3__45__cpo5beginE,(_ZN40_INTERNAL_dbd76eff_4_k_cu_28baa1ee_398934cuda3std3__442_GLOBAL__N__dbd76eff_4_k_cu_28baa1ee_398936ignoreE - _ZN40_INTERNAL_dbd76eff_4_k_cu_28baa1ee_398934cuda3std3__45__cpo5beginE)
_ZN40_INTERNAL_dbd76eff_4_k_cu_28baa1ee_398934cuda3std3__45__cpo5beginE:
	.zero		1
	.type		_ZN40_INTERNAL_dbd76eff_4_k_cu_28baa1ee_398934cuda3std3__442_GLOBAL__N__dbd76eff_4_k_cu_28baa1ee_398936ignoreE,@object
	.size		_ZN40_INTERNAL_dbd76eff_4_k_cu_28baa1ee_398934cuda3std3__442_GLOBAL__N__dbd76eff_4_k_cu_28baa1ee_398936ignoreE,(_ZN40_INTERNAL_dbd76eff_4_k_cu_28baa1ee_398934cute7productE - _ZN40_INTERNAL_dbd76eff_4_k_cu_28baa1ee_398934cuda3std3__442_GLOBAL__N__dbd76eff_4_k_cu_28baa1ee_398936ignoreE)
_ZN40_INTERNAL_dbd76eff_4_k_cu_28baa1ee_398934cuda3std3__442_GLOBAL__N__dbd76eff_4_k_cu_28baa1ee_398936ignoreE:
	.zero		1
	.type		_ZN40_INTERNAL_dbd76eff_4_k_cu_28baa1ee_398934cute7productE,@object
	.size		_ZN40_INTERNAL_dbd76eff_4_k_cu_28baa1ee_398934cute7productE,(_ZN40_INTERNAL_dbd76eff_4_k_cu_28baa1ee_398934cuda3std3__45__cpo3endE - _ZN40_INTERNAL_dbd76eff_4_k_cu_28baa1ee_398934cute7productE)
_ZN40_INTERNAL_dbd76eff_4_k_cu_28baa1ee_398934cute7productE:
	.zero		1
	.type		_ZN40_INTERNAL_dbd76eff_4_k_cu_28baa1ee_398934cuda3std3__45__cpo3endE,@object
	.size		_ZN40_INTERNAL_dbd76eff_4_k_cu_28baa1ee_398934cuda3std3__45__cpo3endE,(_ZN40_INTERNAL_dbd76eff_4_k_cu_28baa1ee_398934cuda3std3__419piecewise_constructE - _ZN40_INTERNAL_dbd76eff_4_k_cu_28baa1ee_398934cuda3std3__45__cpo3endE)
_ZN40_INTERNAL_dbd76eff_4_k_cu_28baa1ee_398934cuda3std3__45__cpo3endE:
	.zero		1
	.type		_ZN40_INTERNAL_dbd76eff_4_k_cu_28baa1ee_398934cuda3std3__419piecewise_constructE,@object
	.size		_ZN40_INTERNAL_dbd76eff_4_k_cu_28baa1ee_398934cuda3std3__419piecewise_constructE,(_ZN40_INTERNAL_dbd76eff_4_k_cu_28baa1ee_398934cuda3std3__45__cpo4cendE - _ZN40_INTERNAL_dbd76eff_4_k_cu_28baa1ee_398934cuda3std3__419piecewise_constructE)
_ZN40_INTERNAL_dbd76eff_4_k_cu_28baa1ee_398934cuda3std3__419piecewise_constructE:
	.zero		1
	.type		_ZN40_INTERNAL_dbd76eff_4_k_cu_28baa1ee_398934cuda3std3__45__cpo4cendE,@object
	.size		_ZN40_INTERNAL_dbd76eff_4_k_cu_28baa1ee_398934cuda3std3__45__cpo4cendE,(_ZN40_INTERNAL_dbd76eff_4_k_cu_28baa1ee_398934cuda3std6ranges3__45__cpo4swapE - _ZN40_INTERNAL_dbd76eff_4_k_cu_28baa1ee_398934cuda3std3__45__cpo4cendE)
_ZN40_INTERNAL_dbd76eff_4_k_cu_28baa1ee_398934cuda3std3__45__cpo4cendE:
	.zero		1
	.type		_ZN40_INTERNAL_dbd76eff_4_k_cu_28baa1ee_398934cuda3std6ranges3__45__cpo4swapE,@object
	.size		_ZN40_INTERNAL_dbd76eff_4_k_cu_28baa1ee_398934cuda3std6ranges3__45__cpo4swapE,(.L_10 - _ZN40_INTERNAL_dbd76eff_4_k_cu_28baa1ee_398934cuda3std6ranges3__45__cpo4swapE)
_ZN40_INTERNAL_dbd76eff_4_k_cu_28baa1ee_398934cuda3std6ranges3__45__cpo4swapE:
	.zero		1
.L_10:


//--------------------- .nv.constant0._ZN7cutlass13device_kernelINS_4gemm6kernel13GemmUniversalIN4cute5tupleIJiiiiEEENS1_10collective13CollectiveMmaINS1_35MainloopSm100TmaUmmaWarpSpecializedILi54ELi2ELi4ENS5_IJNS4_1CILi1EEESB_SB_EEEEENS5_IJNSA_ILi64EEESE_NSA_ILi32EEEEEEaNS5_IJlSB_lEEEaSH_NS4_8TiledMMAINS4_8MMA_AtomIJNS4_15SM100_MMA_S8_SSIaaiLi64ELi64ELNS4_4UMMA5MajorE0ELSM_0ELNSL_8SaturateE0EEEEEENS4_6LayoutISC_NS5_IJNSA_ILi0EEESR_SR_EEEEENS5_IJNS4_10UnderscoreESU_SU_EEEEENS4_13SM90_TMA_LOADENS4_14ComposedLayoutINS4_7SwizzleILi1ELi4ELi3EEENS4_18smem_ptr_flag_bitsILi8EEENSQ_INS5_IJNSA_ILi8EEESF_EEENS5_IJSF_SB_EEEEEEEvNS4_8identityESX_S17_vS18_EENS_8epilogue10collective18CollectiveEpilogueINS1A_23Sm100TmaWarpSpecializedILi1ELi1ELi32ELb0ELb0EEEJSG_NS5_IJNSQ_ISE_SB_EES1F_EEEaSH_aSH_NS1A_6fusion15FusionCallbacksIS1E_NS1H_17LinearCombinationIaiaiLNS_15FloatRoundStyleE2EEESG_S1G_JEEENS4_5SM1004TMEM4LOAD26SM100_TMEM_LOAD_16dp32b32xESX_NSY_INSZ_ILi2ELi4ELi3EEES12_NSQ_INS5_IJS13_SE_EEENS5_IJSE_SB_EEEEEEENS4_39AutoVectorizingCopyWithAssumedAlignmentILi128EEENS4_14SM90_TMA_STOREES1V_S1X_S1X_EEEvvEEEEvNT_6ParamsE --------------------------
	.section	.nv.constant0._ZN7cutlass13device_kernelINS_4gemm6kernel13GemmUniversalIN4cute5tupleIJiiiiEEENS1_10collective13CollectiveMmaINS1_35MainloopSm100TmaUmmaWarpSpecializedILi54ELi2ELi4ENS5_IJNS4_1CILi1EEESB_SB_EEEEENS5_IJNSA_ILi64EEESE_NSA_ILi32EEEEEEaNS5_IJlSB_lEEEaSH_NS4_8TiledMMAINS4_8MMA_AtomIJNS4_15SM100_MMA_S8_SSIaaiLi64ELi64ELNS4_4UMMA5MajorE0ELSM_0ELNSL_8SaturateE0EEEEEENS4_6LayoutISC_NS5_IJNSA_ILi0EEESR_SR_EEEEENS5_IJNS4_10UnderscoreESU_SU_EEEEENS4_13SM90_TMA_LOADENS4_14ComposedLayoutINS4_7SwizzleILi1ELi4ELi3EEENS4_18smem_ptr_flag_bitsILi8EEENSQ_INS5_IJNSA_ILi8EEESF_EEENS5_IJSF_SB_EEEEEEEvNS4_8identityESX_S17_vS18_EENS_8epilogue10collective18CollectiveEpilogueINS1A_23Sm100TmaWarpSpecializedILi1ELi1ELi32ELb0ELb0EEEJSG_NS5_IJNSQ_ISE_SB_EES1F_EEEaSH_aSH_NS1A_6fusion15FusionCallbacksIS1E_NS1H_17LinearCombinationIaiaiLNS_15FloatRoundStyleE2EEESG_S1G_JEEENS4_5SM1004TMEM4LOAD26SM100_TMEM_LOAD_16dp32b32xESX_NSY_INSZ_ILi2ELi4ELi3EEES12_NSQ_INS5_IJS13_SE_EEENS5_IJSE_SB_EEEEEEENS4_39AutoVectorizingCopyWithAssumedAlignmentILi128EEENS4_14SM90_TMA_STOREES1V_S1X_S1X_EEEvvEEEEvNT_6ParamsE,"a",@progbits
	.sectionflags	@""
	.align	4
.nv.constant0._ZN7cutlass13device_kernelINS_4gemm6kernel13GemmUniversalIN4cute5tupleIJiiiiEEENS1_10collective13CollectiveMmaINS1_35MainloopSm100TmaUmmaWarpSpecializedILi54ELi2ELi4ENS5_IJNS4_1CILi1EEESB_SB_EEEEENS5_IJNSA_ILi64EEESE_NSA_ILi32EEEEEEaNS5_IJlSB_lEEEaSH_NS4_8TiledMMAINS4_8MMA_AtomIJNS4_15SM100_MMA_S8_SSIaaiLi64ELi64ELNS4_4UMMA5MajorE0ELSM_0ELNSL_8SaturateE0EEEEEENS4_6LayoutISC_NS5_IJNSA_ILi0EEESR_SR_EEEEENS5_IJNS4_10UnderscoreESU_SU_EEEEENS4_13SM90_TMA_LOADENS4_14ComposedLayoutINS4_7SwizzleILi1ELi4ELi3EEENS4_18smem_ptr_flag_bitsILi8EEENSQ_INS5_IJNSA_ILi8EEESF_EEENS5_IJSF_SB_EEEEEEEvNS4_8identityESX_S17_vS18_EENS_8epilogue10collective18CollectiveEpilogueINS1A_23Sm100TmaWarpSpecializedILi1ELi1ELi32ELb0ELb0EEEJSG_NS5_IJNSQ_ISE_SB_EES1F_EEEaSH_aSH_NS1A_6fusion15FusionCallbacksIS1E_NS1H_17LinearCombinationIaiaiLNS_15FloatRoundStyleE2EEESG_S1G_JEEENS4_5SM1004TMEM4LOAD26SM100_TMEM_LOAD_16dp32b32xESX_NSY_INSZ_ILi2ELi4ELi3EEES12_NSQ_INS5_IJS13_SE_EEENS5_IJSE_SB_EEEEEEENS4_39AutoVectorizingCopyWithAssumedAlignmentILi128EEENS4_14SM90_TMA_STOREES1V_S1X_S1X_EEEvvEEEEvNT_6ParamsE:
	.zero		2944


//--------------------- SYMBOLS --------------------------

	.type		.nv.reservedSmem.offset0,@object
	.size		.nv.reservedSmem.offset0,0x4
	.type		.nv.reservedSmem.cap,@object
	.size		.nv.reservedSmem.cap,0x4
	.type		__assertfail,@function
